//
// Generated by NVIDIA NVVM Compiler
//
// Compiler Build ID: CL-36424714
// Cuda compilation tools, release 13.0, V13.0.88
// Based on NVVM 20.0.0
//

.version 9.0
.target sm_100
.address_size 64

	// .globl	_Z15bucket_set_zeroPii

.visible .entry _Z15bucket_set_zeroPii(
	.param .u64 .ptr .align 1 _Z15bucket_set_zeroPii_param_0,
	.param .u32 _Z15bucket_set_zeroPii_param_1
)
{
	.reg .pred 	%p<2>;
	.reg .b32 	%r<7>;
	.reg .b64 	%rd<5>;

	ld.param.u64 	%rd1, [_Z15bucket_set_zeroPii_param_0];
	ld.param.u32 	%r2, [_Z15bucket_set_zeroPii_param_1];
	mov.u32 	%r3, %tid.x;
	mov.u32 	%r4, %ctaid.x;
	mov.u32 	%r5, %ntid.x;
	mad.lo.s32 	%r1, %r4, %r5, %r3;
	setp.gt.s32 	%p1, %r1, %r2;
	@%p1 bra 	$L__BB0_2;
	cvta.to.global.u64 	%rd2, %rd1;
	mul.wide.s32 	%rd3, %r1, 4;
	add.s64 	%rd4, %rd2, %rd3;
	mov.b32 	%r6, 0;
	st.global.u32 	[%rd4], %r6;
	bar.sync 	0;
$L__BB0_2:
	ret;

}
	// .globl	_Z10bucket_setPiS_i
.visible .entry _Z10bucket_setPiS_i(
	.param .u64 .ptr .align 1 _Z10bucket_setPiS_i_param_0,
	.param .u64 .ptr .align 1 _Z10bucket_setPiS_i_param_1,
	.param .u32 _Z10bucket_setPiS_i_param_2
)
{
	.reg .pred 	%p<2>;
	.reg .b32 	%r<8>;
	.reg .b64 	%rd<9>;

	ld.param.u64 	%rd1, [_Z10bucket_setPiS_i_param_0];
	ld.param.u64 	%rd2, [_Z10bucket_setPiS_i_param_1];
	ld.param.u32 	%r2, [_Z10bucket_setPiS_i_param_2];
	mov.u32 	%r3, %tid.x;
	mov.u32 	%r4, %ctaid.x;
	mov.u32 	%r5, %ntid.x;
	mad.lo.s32 	%r1, %r4, %r5, %r3;
	setp.ge.s32 	%p1, %r1, %r2;
	@%p1 bra 	$L__BB1_2;
	cvta.to.global.u64 	%rd3, %rd1;
	cvta.to.global.u64 	%rd4, %rd2;
	mul.wide.s32 	%rd5, %r1, 4;
	add.s64 	%rd6, %rd3, %rd5;
	ld.global.u32 	%r6, [%rd6];
	mul.wide.s32 	%rd7, %r6, 4;
	add.s64 	%rd8, %rd4, %rd7;
	atom.global.add.u32 	%r7, [%rd8], 1;
	bar.sync 	0;
$L__BB1_2:
	ret;

}
	// .globl	_Z11bucket_sortPiS_ii
.visible .entry _Z11bucket_sortPiS_ii(
	.param .u64 .ptr .align 1 _Z11bucket_sortPiS_ii_param_0,
	.param .u64 .ptr .align 1 _Z11bucket_sortPiS_ii_param_1,
	.param .u32 _Z11bucket_sortPiS_ii_param_2,
	.param .u32 _Z11bucket_sortPiS_ii_param_3
)
{
	.reg .pred 	%p<13>;
	.reg .b32 	%r<179>;
	.reg .b64 	%rd<67>;

	ld.param.u64 	%rd4, [_Z11bucket_sortPiS_ii_param_0];
	ld.param.u64 	%rd5, [_Z11bucket_sortPiS_ii_param_1];
	ld.param.u32 	%r38, [_Z11bucket_sortPiS_ii_param_2];
	ld.param.u32 	%r39, [_Z11bucket_sortPiS_ii_param_3];
	cvta.to.global.u64 	%rd1, %rd5;
	mov.u32 	%r40, %tid.x;
	mov.u32 	%r41, %ctaid.x;
	mov.u32 	%r42, %ntid.x;
	mad.lo.s32 	%r1, %r41, %r42, %r40;
	setp.ge.s32 	%p1, %r1, %r39;
	@%p1 bra 	$L__BB2_18;
	setp.lt.s32 	%p2, %r1, 1;
	mov.b32 	%r177, 0;
	@%p2 bra 	$L__BB2_14;
	and.b32  	%r2, %r1, 15;
	setp.lt.u32 	%p3, %r1, 16;
	mov.b32 	%r169, 0;
	mov.u32 	%r177, %r169;
	@%p3 bra 	$L__BB2_5;
	and.b32  	%r169, %r1, 2147483632;
	neg.s32 	%r163, %r169;
	add.s32 	%r162, %r38, 7;
	mov.b32 	%r177, 0;
$L__BB2_4:
	.pragma "nounroll";
	add.s32 	%r47, %r162, -7;
	rem.s32 	%r48, %r47, %r38;
	mul.wide.s32 	%rd6, %r48, 4;
	add.s64 	%rd7, %rd1, %rd6;
	ld.global.u32 	%r49, [%rd7];
	add.s32 	%r50, %r49, %r177;
	add.s32 	%r51, %r162, -6;
	rem.s32 	%r52, %r51, %r38;
	mul.wide.s32 	%rd8, %r52, 4;
	add.s64 	%rd9, %rd1, %rd8;
	ld.global.u32 	%r53, [%rd9];
	add.s32 	%r54, %r53, %r50;
	add.s32 	%r55, %r162, -5;
	rem.s32 	%r56, %r55, %r38;
	mul.wide.s32 	%rd10, %r56, 4;
	add.s64 	%rd11, %rd1, %rd10;
	ld.global.u32 	%r57, [%rd11];
	add.s32 	%r58, %r57, %r54;
	add.s32 	%r59, %r162, -4;
	rem.s32 	%r60, %r59, %r38;
	mul.wide.s32 	%rd12, %r60, 4;
	add.s64 	%rd13, %rd1, %rd12;
	ld.global.u32 	%r61, [%rd13];
	add.s32 	%r62, %r61, %r58;
	add.s32 	%r63, %r162, -3;
	rem.s32 	%r64, %r63, %r38;
	mul.wide.s32 	%rd14, %r64, 4;
	add.s64 	%rd15, %rd1, %rd14;
	ld.global.u32 	%r65, [%rd15];
	add.s32 	%r66, %r65, %r62;
	add.s32 	%r67, %r162, -2;
	rem.s32 	%r68, %r67, %r38;
	mul.wide.s32 	%rd16, %r68, 4;
	add.s64 	%rd17, %rd1, %rd16;
	ld.global.u32 	%r69, [%rd17];
	add.s32 	%r70, %r69, %r66;
	add.s32 	%r71, %r162, -1;
	rem.s32 	%r72, %r71, %r38;
	mul.wide.s32 	%rd18, %r72, 4;
	add.s64 	%rd19, %rd1, %rd18;
	ld.global.u32 	%r73, [%rd19];
	add.s32 	%r74, %r73, %r70;
	add.s32 	%r75, %r162, 8;
	rem.s32 	%r76, %r162, %r38;
	mul.wide.s32 	%rd20, %r76, 4;
	add.s64 	%rd21, %rd1, %rd20;
	ld.global.u32 	%r77, [%rd21];
	add.s32 	%r78, %r77, %r74;
	add.s32 	%r79, %r162, 1;
	rem.s32 	%r80, %r79, %r38;
	mul.wide.s32 	%rd22, %r80, 4;
	add.s64 	%rd23, %rd1, %rd22;
	ld.global.u32 	%r81, [%rd23];
	add.s32 	%r82, %r81, %r78;
	add.s32 	%r83, %r162, 2;
	rem.s32 	%r84, %r83, %r38;
	mul.wide.s32 	%rd24, %r84, 4;
	add.s64 	%rd25, %rd1, %rd24;
	ld.global.u32 	%r85, [%rd25];
	add.s32 	%r86, %r85, %r82;
	add.s32 	%r87, %r162, 3;
	rem.s32 	%r88, %r87, %r38;
	mul.wide.s32 	%rd26, %r88, 4;
	add.s64 	%rd27, %rd1, %rd26;
	ld.global.u32 	%r89, [%rd27];
	add.s32 	%r90, %r89, %r86;
	add.s32 	%r91, %r162, 4;
	rem.s32 	%r92, %r91, %r38;
	mul.wide.s32 	%rd28, %r92, 4;
	add.s64 	%rd29, %rd1, %rd28;
	ld.global.u32 	%r93, [%rd29];
	add.s32 	%r94, %r93, %r90;
	add.s32 	%r95, %r162, 5;
	rem.s32 	%r96, %r95, %r38;
	mul.wide.s32 	%rd30, %r96, 4;
	add.s64 	%rd31, %rd1, %rd30;
	ld.global.u32 	%r97, [%rd31];
	add.s32 	%r98, %r97, %r94;
	add.s32 	%r99, %r162, 6;
	rem.s32 	%r100, %r99, %r38;
	mul.wide.s32 	%rd32, %r100, 4;
	add.s64 	%rd33, %rd1, %rd32;
	ld.global.u32 	%r101, [%rd33];
	add.s32 	%r102, %r101, %r98;
	add.s32 	%r103, %r162, 7;
	rem.s32 	%r104, %r103, %r38;
	mul.wide.s32 	%rd34, %r104, 4;
	add.s64 	%rd35, %rd1, %rd34;
	ld.global.u32 	%r105, [%rd35];
	add.s32 	%r106, %r105, %r102;
	rem.s32 	%r107, %r75, %r38;
	mul.wide.s32 	%rd36, %r107, 4;
	add.s64 	%rd37, %rd1, %rd36;
	ld.global.u32 	%r108, [%rd37];
	add.s32 	%r177, %r108, %r106;
	add.s32 	%r163, %r163, 16;
	add.s32 	%r162, %r162, 16;
	setp.ne.s32 	%p4, %r163, 0;
	@%p4 bra 	$L__BB2_4;
$L__BB2_5:
	setp.eq.s32 	%p5, %r2, 0;
	@%p5 bra 	$L__BB2_14;
	and.b32  	%r15, %r1, 7;
	setp.lt.u32 	%p6, %r2, 8;
	@%p6 bra 	$L__BB2_8;
	add.s32 	%r110, %r169, %r38;
	rem.s32 	%r111, %r110, %r38;
	mul.wide.s32 	%rd38, %r111, 4;
	add.s64 	%rd39, %rd1, %rd38;
	ld.global.u32 	%r112, [%rd39];
	add.s32 	%r113, %r112, %r177;
	add.s32 	%r114, %r110, 1;
	rem.s32 	%r115, %r114, %r38;
	mul.wide.s32 	%rd40, %r115, 4;
	add.s64 	%rd41, %rd1, %rd40;
	ld.global.u32 	%r116, [%rd41];
	add.s32 	%r117, %r116, %r113;
	add.s32 	%r118, %r110, 2;
	rem.s32 	%r119, %r118, %r38;
	mul.wide.s32 	%rd42, %r119, 4;
	add.s64 	%rd43, %rd1, %rd42;
	ld.global.u32 	%r120, [%rd43];
	add.s32 	%r121, %r120, %r117;
	add.s32 	%r122, %r110, 3;
	rem.s32 	%r123, %r122, %r38;
	mul.wide.s32 	%rd44, %r123, 4;
	add.s64 	%rd45, %rd1, %rd44;
	ld.global.u32 	%r124, [%rd45];
	add.s32 	%r125, %r124, %r121;
	add.s32 	%r126, %r110, 4;
	rem.s32 	%r127, %r126, %r38;
	mul.wide.s32 	%rd46, %r127, 4;
	add.s64 	%rd47, %rd1, %rd46;
	ld.global.u32 	%r128, [%rd47];
	add.s32 	%r129, %r128, %r125;
	add.s32 	%r130, %r110, 5;
	rem.s32 	%r131, %r130, %r38;
	mul.wide.s32 	%rd48, %r131, 4;
	add.s64 	%rd49, %rd1, %rd48;
	ld.global.u32 	%r132, [%rd49];
	add.s32 	%r133, %r132, %r129;
	add.s32 	%r134, %r110, 6;
	rem.s32 	%r135, %r134, %r38;
	mul.wide.s32 	%rd50, %r135, 4;
	add.s64 	%rd51, %rd1, %rd50;
	ld.global.u32 	%r136, [%rd51];
	add.s32 	%r137, %r136, %r133;
	add.s32 	%r138, %r110, 7;
	rem.s32 	%r139, %r138, %r38;
	mul.wide.s32 	%rd52, %r139, 4;
	add.s64 	%rd53, %rd1, %rd52;
	ld.global.u32 	%r140, [%rd53];
	add.s32 	%r177, %r140, %r137;
	add.s32 	%r169, %r169, 8;
$L__BB2_8:
	setp.eq.s32 	%p7, %r15, 0;
	@%p7 bra 	$L__BB2_14;
	and.b32  	%r21, %r1, 3;
	setp.lt.u32 	%p8, %r15, 4;
	@%p8 bra 	$L__BB2_11;
	add.s32 	%r142, %r169, %r38;
	rem.s32 	%r143, %r142, %r38;
	mul.wide.s32 	%rd54, %r143, 4;
	add.s64 	%rd55, %rd1, %rd54;
	ld.global.u32 	%r144, [%rd55];
	add.s32 	%r145, %r144, %r177;
	add.s32 	%r146, %r142, 1;
	rem.s32 	%r147, %r146, %r38;
	mul.wide.s32 	%rd56, %r147, 4;
	add.s64 	%rd57, %rd1, %rd56;
	ld.global.u32 	%r148, [%rd57];
	add.s32 	%r149, %r148, %r145;
	add.s32 	%r150, %r142, 2;
	rem.s32 	%r151, %r150, %r38;
	mul.wide.s32 	%rd58, %r151, 4;
	add.s64 	%rd59, %rd1, %rd58;
	ld.global.u32 	%r152, [%rd59];
	add.s32 	%r153, %r152, %r149;
	add.s32 	%r154, %r142, 3;
	rem.s32 	%r155, %r154, %r38;
	mul.wide.s32 	%rd60, %r155, 4;
	add.s64 	%rd61, %rd1, %rd60;
	ld.global.u32 	%r156, [%rd61];
	add.s32 	%r177, %r156, %r153;
	add.s32 	%r169, %r169, 4;
$L__BB2_11:
	setp.eq.s32 	%p9, %r21, 0;
	@%p9 bra 	$L__BB2_14;
	add.s32 	%r175, %r169, %r38;
	neg.s32 	%r174, %r21;
$L__BB2_13:
	.pragma "nounroll";
	rem.s32 	%r157, %r175, %r38;
	mul.wide.s32 	%rd62, %r157, 4;
	add.s64 	%rd63, %rd1, %rd62;
	ld.global.u32 	%r158, [%rd63];
	add.s32 	%r177, %r158, %r177;
	add.s32 	%r175, %r175, 1;
	add.s32 	%r174, %r174, 1;
	setp.ne.s32 	%p10, %r174, 0;
	@%p10 bra 	$L__BB2_13;
$L__BB2_14:
	bar.sync 	0;
	mul.wide.s32 	%rd64, %r1, 4;
	add.s64 	%rd2, %rd1, %rd64;
	ld.global.u32 	%r159, [%rd2];
	setp.lt.s32 	%p11, %r159, 1;
	@%p11 bra 	$L__BB2_17;
	cvta.to.global.u64 	%rd3, %rd4;
	mov.u32 	%r178, %r177;
$L__BB2_16:
	mul.wide.s32 	%rd65, %r178, 4;
	add.s64 	%rd66, %rd3, %rd65;
	st.global.u32 	[%rd66], %r1;
	add.s32 	%r178, %r178, 1;
	ld.global.u32 	%r160, [%rd2];
	add.s32 	%r161, %r160, %r177;
	setp.lt.s32 	%p12, %r178, %r161;
	@%p12 bra 	$L__BB2_16;
$L__BB2_17:
	bar.sync 	0;
$L__BB2_18:
	ret;

}


// ===== COMPILED SASS (sm_100) =====

	.target	sm_100

	.elftype	@"ET_EXEC"


//--------------------- .note.nv.tkinfo           --------------------------
	.section	.note.nv.tkinfo,"",@"SHT_NOTE"
	.sectionflags	@"SHF_NOTE_NV_TKINFO"
	.tkinfo
        /*0018*/ 	.word	0x00000002
        /*0030*/ 	.string	""
        /*0030*/ 	.string	"ptxas"
        /*0030*/ 	.string	"Cuda compilation tools, release 13.0, V13.0.88"
        /*0030*/ 	.string	"Build cuda_13.0.r13.0/compiler.36424714_0"
        /*0030*/ 	.string	"-arch sm_100 -m 64 "



//--------------------- .note.nv.cuinfo           --------------------------
	.section	.note.nv.cuinfo,"",@"SHT_NOTE"
	.sectionflags	@"SHF_NOTE_NV_CUINFO"
        /*0018*/ 	.short	0x0002
        /*001a*/ 	.short	0x0064
        /*001c*/ 	.short	0x0082
	.zero		2


//--------------------- .nv.info                  --------------------------
	.section	.nv.info,"",@"SHT_CUDA_INFO"
	.align	4


	//----- nvinfo : EIATTR_REGCOUNT
	.align		4
        /*0000*/ 	.byte	0x04, 0x2f
        /*0002*/ 	.short	(.L_1 - .L_0)
	.align		4
.L_0:
        /*0004*/ 	.word	index@(_Z15bucket_set_zeroPii)
        /*0008*/ 	.word	0x00000008


	//----- nvinfo : EIATTR_FRAME_SIZE
	.align		4
.L_1:
        /*000c*/ 	.byte	0x04, 0x11
        /*000e*/ 	.short	(.L_3 - .L_2)
	.align		4
.L_2:
        /*0010*/ 	.word	index@(_Z15bucket_set_zeroPii)
        /*0014*/ 	.word	0x00000000


	//----- nvinfo : EIATTR_REGCOUNT
	.align		4
.L_3:
        /*0018*/ 	.byte	0x04, 0x2f
        /*001a*/ 	.short	(.L_5 - .L_4)
	.align		4
.L_4:
        /*001c*/ 	.word	index@(_Z10bucket_setPiS_i)
        /*0020*/ 	.word	0x0000000a


	//----- nvinfo : EIATTR_FRAME_SIZE
	.align		4
.L_5:
        /*0024*/ 	.byte	0x04, 0x11
        /*0026*/ 	.short	(.L_7 - .L_6)
	.align		4
.L_6:
        /*0028*/ 	.word	index@(_Z10bucket_setPiS_i)
        /*002c*/ 	.word	0x00000000


	//----- nvinfo : EIATTR_REGCOUNT
	.align		4
.L_7:
        /*0030*/ 	.byte	0x04, 0x2f
        /*0032*/ 	.short	(.L_9 - .L_8)
	.align		4
.L_8:
        /*0034*/ 	.word	index@(_Z11bucket_sortPiS_ii)
        /*0038*/ 	.word	0x00000020


	//----- nvinfo : EIATTR_FRAME_SIZE
	.align		4
.L_9:
        /*003c*/ 	.byte	0x04, 0x11
        /*003e*/ 	.short	(.L_11 - .L_10)
	.align		4
.L_10:
        /*0040*/ 	.word	index@(_Z11bucket_sortPiS_ii)
        /*0044*/ 	.word	0x00000000


	//----- nvinfo : EIATTR_MIN_STACK_SIZE
	.align		4
.L_11:
        /*0048*/ 	.byte	0x04, 0x12
        /*004a*/ 	.short	(.L_13 - .L_12)
	.align		4
.L_12:
        /*004c*/ 	.word	index@(_Z11bucket_sortPiS_ii)
        /*0050*/ 	.word	0x00000000


	//----- nvinfo : EIATTR_MIN_STACK_SIZE
	.align		4
.L_13:
        /*0054*/ 	.byte	0x04, 0x12
        /*0056*/ 	.short	(.L_15 - .L_14)
	.align		4
.L_14:
        /*0058*/ 	.word	index@(_Z10bucket_setPiS_i)
        /*005c*/ 	.word	0x00000000


	//----- nvinfo : EIATTR_MIN_STACK_SIZE
	.align		4
.L_15:
        /*0060*/ 	.byte	0x04, 0x12
        /*0062*/ 	.short	(.L_17 - .L_16)
	.align		4
.L_16:
        /*0064*/ 	.word	index@(_Z15bucket_set_zeroPii)
        /*0068*/ 	.word	0x00000000
.L_17:


//--------------------- .nv.compat                --------------------------
	.section	.nv.compat,"",@"SHT_CUDA_COMPAT_INFO"
	.align	4
        /*0000*/ 	.byte	0x02, 0x09, 0x00, 0x00, 0x02, 0x02, 0x01, 0x00, 0x02, 0x05, 0x05, 0x00, 0x03, 0x07, 0x01, 0x01
        /*0010*/ 	.byte	0x02, 0x03, 0x00, 0x00, 0x02, 0x06, 0x01, 0x00, 0x04, 0x0b, 0x08, 0x00, 0x09, 0x00, 0x00, 0x00
        /*0020*/ 	.byte	0x00, 0x00, 0x00, 0x00


//--------------------- .nv.info._Z11bucket_sortPiS_ii --------------------------
	.section	.nv.info._Z11bucket_sortPiS_ii,"",@"SHT_CUDA_INFO"
	.sectionflags	@""
	.align	4


	//----- nvinfo : EIATTR_CUDA_API_VERSION
	.align		4
        /*0000*/ 	.byte	0x04, 0x37
        /*0002*/ 	.short	(.L_19 - .L_18)
.L_18:
        /*0004*/ 	.word	0x00000082


	//----- nvinfo : EIATTR_KPARAM_INFO
	.align		4
.L_19:
        /*0008*/ 	.byte	0x04, 0x17
        /*000a*/ 	.short	(.L_21 - .L_20)
.L_20:
        /*000c*/ 	.word	0x00000000
        /*0010*/ 	.short	0x0003
        /*0012*/ 	.short	0x0014
        /*0014*/ 	.byte	0x00, 0xf0, 0x11, 0x00


	//----- nvinfo : EIATTR_KPARAM_INFO
	.align		4
.L_21:
        /*0018*/ 	.byte	0x04, 0x17
        /*001a*/ 	.short	(.L_23 - .L_22)
.L_22:
        /*001c*/ 	.word	0x00000000
        /*0020*/ 	.short	0x0002
        /*0022*/ 	.short	0x0010
        /*0024*/ 	.byte	0x00, 0xf0, 0x11, 0x00


	//----- nvinfo : EIATTR_KPARAM_INFO
	.align		4
.L_23:
        /*0028*/ 	.byte	0x04, 0x17
        /*002a*/ 	.short	(.L_25 - .L_24)
.L_24:
        /*002c*/ 	.word	0x00000000
        /*0030*/ 	.short	0x0001
        /*0032*/ 	.short	0x0008
        /*0034*/ 	.byte	0x00, 0xf5, 0x21, 0x00


	//----- nvinfo : EIATTR_KPARAM_INFO
	.align		4
.L_25:
        /*0038*/ 	.byte	0x04, 0x17
        /*003a*/ 	.short	(.L_27 - .L_26)
.L_26:
        /*003c*/ 	.word	0x00000000
        /*0040*/ 	.short	0x0000
        /*0042*/ 	.short	0x0000
        /*0044*/ 	.byte	0x00, 0xf5, 0x21, 0x00


	//----- nvinfo : EIATTR_SPARSE_MMA_MASK
	.align		4
.L_27:
        /*0048*/ 	.byte	0x03, 0x50
        /*004a*/ 	.short	0x0000


	//----- nvinfo : EIATTR_MAXREG_COUNT
	.align		4
        /*004c*/ 	.byte	0x03, 0x1b
        /*004e*/ 	.short	0x00ff


	//----- nvinfo : EIATTR_NUM_BARRIERS
	.align		4
        /*0050*/ 	.byte	0x02, 0x4c
        /*0052*/ 	.byte	0x01
	.zero		1


	//----- nvinfo : EIATTR_MERCURY_ISA_VERSION
	.align		4
        /*0054*/ 	.byte	0x03, 0x5f
        /*0056*/ 	.short	0x0101


	//----- nvinfo : EIATTR_VRC_CTA_INIT_COUNT
	.align		4
        /*0058*/ 	.byte	0x02, 0x4a
	.zero		1
	.zero		1


	//----- nvinfo : EIATTR_EXIT_INSTR_OFFSETS
	.align		4
        /*005c*/ 	.byte	0x04, 0x1c
        /*005e*/ 	.short	(.L_29 - .L_28)


	//   ....[0]....
.L_28:
        /*0060*/ 	.word	0x00000070


	//   ....[1]....
        /*0064*/ 	.word	0x00002390


	//----- nvinfo : EIATTR_CRS_STACK_SIZE
	.align		4
.L_29:
        /*0068*/ 	.byte	0x04, 0x1e
        /*006a*/ 	.short	(.L_31 - .L_30)
.L_30:
        /*006c*/ 	.word	0x00000000


	//----- nvinfo : EIATTR_CBANK_PARAM_SIZE
	.align		4
.L_31:
        /*0070*/ 	.byte	0x03, 0x19
        /*0072*/ 	.short	0x0018


	//----- nvinfo : EIATTR_PARAM_CBANK
	.align		4
        /*0074*/ 	.byte	0x04, 0x0a
        /*0076*/ 	.short	(.L_33 - .L_32)
	.align		4
.L_32:
        /*0078*/ 	.word	index@(.nv.constant0._Z11bucket_sortPiS_ii)
        /*007c*/ 	.short	0x0380
        /*007e*/ 	.short	0x0018


	//----- nvinfo : EIATTR_SW_WAR
	.align		4
.L_33:
        /*0080*/ 	.byte	0x04, 0x36
        /*0082*/ 	.short	(.L_35 - .L_34)
.L_34:
        /*0084*/ 	.word	0x00000008
.L_35:


//--------------------- .nv.info._Z10bucket_setPiS_i --------------------------
	.section	.nv.info._Z10bucket_setPiS_i,"",@"SHT_CUDA_INFO"
	.sectionflags	@""
	.align	4


	//----- nvinfo : EIATTR_CUDA_API_VERSION
	.align		4
        /*0000*/ 	.byte	0x04, 0x37
        /*0002*/ 	.short	(.L_37 - .L_36)
.L_36:
        /*0004*/ 	.word	0x00000082


	//----- nvinfo : EIATTR_KPARAM_INFO
	.align		4
.L_37:
        /*0008*/ 	.byte	0x04, 0x17
        /*000a*/ 	.short	(.L_39 - .L_38)
.L_38:
        /*000c*/ 	.word	0x00000000
        /*0010*/ 	.short	0x0002
        /*0012*/ 	.short	0x0010
        /*0014*/ 	.byte	0x00, 0xf0, 0x11, 0x00


	//----- nvinfo : EIATTR_KPARAM_INFO
	.align		4
.L_39:
        /*0018*/ 	.byte	0x04, 0x17
        /*001a*/ 	.short	(.L_41 - .L_40)
.L_40:
        /*001c*/ 	.word	0x00000000
        /*0020*/ 	.short	0x0001
        /*0022*/ 	.short	0x0008
        /*0024*/ 	.byte	0x00, 0xf5, 0x21, 0x00


	//----- nvinfo : EIATTR_KPARAM_INFO
	.align		4
.L_41:
        /*0028*/ 	.byte	0x04, 0x17
        /*002a*/ 	.short	(.L_43 - .L_42)
.L_42:
        /*002c*/ 	.word	0x00000000
        /*0030*/ 	.short	0x0000
        /*0032*/ 	.short	0x0000
        /*0034*/ 	.byte	0x00, 0xf5, 0x21, 0x00


	//----- nvinfo : EIATTR_SPARSE_MMA_MASK
	.align		4
.L_43:
        /*0038*/ 	.byte	0x03, 0x50
        /*003a*/ 	.short	0x0000


	//----- nvinfo : EIATTR_MAXREG_COUNT
	.align		4
        /*003c*/ 	.byte	0x03, 0x1b
        /*003e*/ 	.short	0x00ff


	//----- nvinfo : EIATTR_NUM_BARRIERS
	.align		4
        /*0040*/ 	.byte	0x02, 0x4c
        /*0042*/ 	.byte	0x01
	.zero		1


	//----- nvinfo : EIATTR_MERCURY_ISA_VERSION
	.align		4
        /*0044*/ 	.byte	0x03, 0x5f
        /*0046*/ 	.short	0x0101


	//----- nvinfo : EIATTR_VRC_CTA_INIT_COUNT
	.align		4
        /*0048*/ 	.byte	0x02, 0x4a
	.zero		1
	.zero		1


	//----- nvinfo : EIATTR_EXIT_INSTR_OFFSETS
	.align		4
        /*004c*/ 	.byte	0x04, 0x1c
        /*004e*/ 	.short	(.L_45 - .L_44)


	//   ....[0]....
.L_44:
        /*0050*/ 	.word	0x00000070


	//   ....[1]....
        /*0054*/ 	.word	0x00000110


	//----- nvinfo : EIATTR_CBANK_PARAM_SIZE
	.align		4
.L_45:
        /*0058*/ 	.byte	0x03, 0x19
        /*005a*/ 	.short	0x0014


	//----- nvinfo : EIATTR_PARAM_CBANK
	.align		4
        /*005c*/ 	.byte	0x04, 0x0a
        /*005e*/ 	.short	(.L_47 - .L_46)
	.align		4
.L_46:
        /*0060*/ 	.word	index@(.nv.constant0._Z10bucket_setPiS_i)
        /*0064*/ 	.short	0x0380
        /*0066*/ 	.short	0x0014


	//----- nvinfo : EIATTR_SW_WAR
	.align		4
.L_47:
        /*0068*/ 	.byte	0x04, 0x36
        /*006a*/ 	.short	(.L_49 - .L_48)
.L_48:
        /*006c*/ 	.word	0x00000008
.L_49:


//--------------------- .nv.info._Z15bucket_set_zeroPii --------------------------
	.section	.nv.info._Z15bucket_set_zeroPii,"",@"SHT_CUDA_INFO"
	.sectionflags	@""
	.align	4


	//----- nvinfo : EIATTR_CUDA_API_VERSION
	.align		4
        /*0000*/ 	.byte	0x04, 0x37
        /*0002*/ 	.short	(.L_51 - .L_50)
.L_50:
        /*0004*/ 	.word	0x00000082


	//----- nvinfo : EIATTR_KPARAM_INFO
	.align		4
.L_51:
        /*0008*/ 	.byte	0x04, 0x17
        /*000a*/ 	.short	(.L_53 - .L_52)
.L_52:
        /*000c*/ 	.word	0x00000000
        /*0010*/ 	.short	0x0001
        /*0012*/ 	.short	0x0008
        /*0014*/ 	.byte	0x00, 0xf0, 0x11, 0x00


	//----- nvinfo : EIATTR_KPARAM_INFO
	.align		4
.L_53:
        /*0018*/ 	.byte	0x04, 0x17
        /*001a*/ 	.short	(.L_55 - .L_54)
.L_54:
        /*001c*/ 	.word	0x00000000
        /*0020*/ 	.short	0x0000
        /*0022*/ 	.short	0x0000
        /*0024*/ 	.byte	0x00, 0xf5, 0x21, 0x00


	//----- nvinfo : EIATTR_SPARSE_MMA_MASK
	.align		4
.L_55:
        /*0028*/ 	.byte	0x03, 0x50
        /*002a*/ 	.short	0x0000


	//----- nvinfo : EIATTR_MAXREG_COUNT
	.align		4
        /*002c*/ 	.byte	0x03, 0x1b
        /*002e*/ 	.short	0x00ff


	//----- nvinfo : EIATTR_NUM_BARRIERS
	.align		4
        /*0030*/ 	.byte	0x02, 0x4c
        /*0032*/ 	.byte	0x01
	.zero		1


	//----- nvinfo : EIATTR_MERCURY_ISA_VERSION
	.align		4
        /*0034*/ 	.byte	0x03, 0x5f
        /*0036*/ 	.short	0x0101


	//----- nvinfo : EIATTR_VRC_CTA_INIT_COUNT
	.align		4
        /*0038*/ 	.byte	0x02, 0x4a
	.zero		1
	.zero		1


	//----- nvinfo : EIATTR_EXIT_INSTR_OFFSETS
	.align		4
        /*003c*/ 	.byte	0x04, 0x1c
        /*003e*/ 	.short	(.L_57 - .L_56)


	//   ....[0]....
.L_56:
        /*0040*/ 	.word	0x00000070


	//   ....[1]....
        /*0044*/ 	.word	0x000000d0


	//----- nvinfo : EIATTR_CBANK_PARAM_SIZE
	.align		4
.L_57:
        /*0048*/ 	.byte	0x03, 0x19
        /*004a*/ 	.short	0x000c


	//----- nvinfo : EIATTR_PARAM_CBANK
	.align		4
        /*004c*/ 	.byte	0x04, 0x0a
        /*004e*/ 	.short	(.L_59 - .L_58)
	.align		4
.L_58:
        /*0050*/ 	.word	index@(.nv.constant0._Z15bucket_set_zeroPii)
        /*0054*/ 	.short	0x0380
        /*0056*/ 	.short	0x000c


	//----- nvinfo : EIATTR_SW_WAR
	.align		4
.L_59:
        /*0058*/ 	.byte	0x04, 0x36
        /*005a*/ 	.short	(.L_61 - .L_60)
.L_60:
        /*005c*/ 	.word	0x00000008
.L_61:


//--------------------- .nv.callgraph             --------------------------
	.section	.nv.callgraph,"",@"SHT_CUDA_CALLGRAPH"
	.align	4
	.sectionentsize	8
	.align		4
        /*0000*/ 	.word	0x00000000
	.align		4
        /*0004*/ 	.word	0xffffffff
	.align		4
        /*0008*/ 	.word	0x00000000
	.align		4
        /*000c*/ 	.word	0xfffffffe
	.align		4
        /*0010*/ 	.word	0x00000000
	.align		4
        /*0014*/ 	.word	0xfffffffd
	.align		4
        /*0018*/ 	.word	0x00000000
	.align		4
        /*001c*/ 	.word	0xfffffffc


//--------------------- .text._Z11bucket_sortPiS_ii --------------------------
	.section	.text._Z11bucket_sortPiS_ii,"ax",@progbits
	.align	128
        .global         _Z11bucket_sortPiS_ii
        .type           _Z11bucket_sortPiS_ii,@function
        .size           _Z11bucket_sortPiS_ii,(.L_x_16 - _Z11bucket_sortPiS_ii)
        .other          _Z11bucket_sortPiS_ii,@"STO_CUDA_ENTRY STV_DEFAULT"
_Z11bucket_sortPiS_ii:
.text._Z11bucket_sortPiS_ii:
[----:B------:R-:W-:Y:S01]  /*0000*/  LDC R1, c[0x0][0x37c] ;  /* 0x0000df00ff017b82 */ /* 0x000fe20000000800 */
[----:B------:R-:W0:Y:S07]  /*0010*/  S2R R0, SR_TID.X ;  /* 0x0000000000007919 */ /* 0x000e2e0000002100 */
[----:B------:R-:W0:Y:S01]  /*0020*/  S2UR UR4, SR_CTAID.X ;  /* 0x00000000000479c3 */ /* 0x000e220000002500 */
[----:B------:R-:W1:Y:S07]  /*0030*/  LDCU UR5, c[0x0][0x394] ;  /* 0x00007280ff0577ac */ /* 0x000e6e0008000800 */
[----:B------:R-:W0:Y:S02]  /*0040*/  LDC R3, c[0x0][0x360] ;  /* 0x0000d800ff037b82 */ /* 0x000e240000000800 */
[----:B0-----:R-:W-:-:S05]  /*0050*/  IMAD R0, R3, UR4, R0 ;  /* 0x0000000403007c24 */ /* 0x001fca000f8e0200 */
[----:B-1----:R-:W-:-:S13]  /*0060*/  ISETP.GE.AND P0, PT, R0, UR5, PT ;  /* 0x0000000500007c0c */ /* 0x002fda000bf06270 */
[----:B------:R-:W-:Y:S05]  /*0070*/  @P0 EXIT ;  /* 0x000000000000094d */ /* 0x000fea0003800000 */
[----:B------:R-:W-:Y:S01]  /*0080*/  ISETP.GE.AND P0, PT, R0, 0x1, PT ;  /* 0x000000010000780c */ /* 0x000fe20003f06270 */
[----:B------:R-:W0:Y:S01]  /*0090*/  LDCU.64 UR4, c[0x0][0x358] ;  /* 0x00006b00ff0477ac */ /* 0x000e220008000a00 */
[----:B------:R-:W-:Y:S01]  /*00a0*/  BSSY.RECONVERGENT B0, `(.L_x_0) ;  /* 0x000021c000007945 */ /* 0x000fe20003800200 */
[----:B------:R-:W-:-:S10]  /*00b0*/  IMAD.MOV.U32 R9, RZ, RZ, RZ ;  /* 0x000000ffff097224 */ /* 0x000fd400078e00ff */
[----:B------:R-:W-:Y:S05]  /*00c0*/  @!P0 BRA `(.L_x_1) ;  /* 0x0000002000648947 */ /* 0x000fea0003800000 */
[C---:B------:R-:W-:Y:S01]  /*00d0*/  ISETP.GE.U32.AND P1, PT, R0.reuse, 0x10, PT ;  /* 0x000000100000780c */ /* 0x040fe20003f26070 */
[----:B------:R-:W-:Y:S01]  /*00e0*/  BSSY.RECONVERGENT B1, `(.L_x_2) ;  /* 0x0000113000017945 */ /* 0x000fe20003800200 */
[----:B------:R-:W-:Y:S01]  /*00f0*/  LOP3.LUT R3, R0, 0xf, RZ, 0xc0, !PT ;  /* 0x0000000f00037812 */ /* 0x000fe200078ec0ff */
[----:B------:R-:W-:Y:S02]  /*0100*/  IMAD.MOV.U32 R4, RZ, RZ, RZ ;  /* 0x000000ffff047224 */ /* 0x000fe400078e00ff */
[----:B------:R-:W-:Y:S01]  /*0110*/  IMAD.MOV.U32 R9, RZ, RZ, RZ ;  /* 0x000000ffff097224 */ /* 0x000fe200078e00ff */
[----:B------:R-:W-:-:S07]  /*0120*/  ISETP.NE.AND P0, PT, R3, RZ, PT ;  /* 0x000000ff0300720c */ /* 0x000fce0003f05270 */
[----:B------:R-:W-:Y:S06]  /*0130*/  @!P1 BRA `(.L_x_3) ;  /* 0x0000001000349947 */ /* 0x000fec0003800000 */
[----:B------:R-:W1:Y:S01]  /*0140*/  LDC R11, c[0x0][0x390] ;  /* 0x0000e400ff0b7b82 */ /* 0x000e620000000800 */
[----:B------:R-:W-:-:S07]  /*0150*/  IMAD.MOV.U32 R8, RZ, RZ, RZ ;  /* 0x000000ffff087224 */ /* 0x000fce00078e00ff */
[----:B------:R-:W2:Y:S08]  /*0160*/  LDC R6, c[0x0][0x390] ;  /* 0x0000e400ff067b82 */ /* 0x000eb00000000800 */
[----:B------:R-:W3:Y:S01]  /*0170*/  LDC.64 R12, c[0x0][0x388] ;  /* 0x0000e200ff0c7b82 */ /* 0x000ee20000000a00 */
[----:B-1----:R-:W-:-:S04]  /*0180*/  IABS R5, R11 ;  /* 0x0000000b00057213 */ /* 0x002fc80000000000 */
[----:B------:R-:W1:Y:S08]  /*0190*/  I2F.RP R2, R5 ;  /* 0x0000000500027306 */ /* 0x000e700000209400 */
[----:B-1----:R-:W1:Y:S02]  /*01a0*/  MUFU.RCP R2, R2 ;  /* 0x0000000200027308 */ /* 0x002e640000001000 */
[----:B-1----:R-:W-:Y:S01]  /*01b0*/  IADD3 R10, PT, PT, R2, 0xffffffe, RZ ;  /* 0x0ffffffe020a7810 */ /* 0x002fe20007ffe0ff */
[----:B------:R-:W-:-:S05]  /*01c0*/  VIADD R2, R11, 0x7 ;  /* 0x000000070b027836 */ /* 0x000fca0000000000 */
[----:B------:R-:W1:Y:S02]  /*01d0*/  F2I.FTZ.U32.TRUNC.NTZ R9, R10 ;  /* 0x0000000a00097305 */ /* 0x000e64000021f000 */
[----:B-1----:R-:W-:-:S04]  /*01e0*/  IMAD.MOV R4, RZ, RZ, -R9 ;  /* 0x000000ffff047224 */ /* 0x002fc800078e0a09 */
[----:B------:R-:W-:Y:S01]  /*01f0*/  IMAD R7, R4, R5, RZ ;  /* 0x0000000504077224 */ /* 0x000fe200078e02ff */
[----:B------:R-:W-:-:S03]  /*0200*/  LOP3.LUT R4, R0, 0x7ffffff0, RZ, 0xc0, !PT ;  /* 0x7ffffff000047812 */ /* 0x000fc600078ec0ff */
[----:B------:R-:W-:Y:S01]  /*0210*/  IMAD.HI.U32 R7, R9, R7, R8 ;  /* 0x0000000709077227 */ /* 0x000fe200078e0008 */
[----:B------:R-:W-:-:S03]  /*0220*/  IADD3 R8, PT, PT, -R4, RZ, RZ ;  /* 0x000000ff04087210 */ /* 0x000fc60007ffe1ff */
[----:B--23--:R-:W-:-:S07]  /*0230*/  IMAD.MOV.U32 R9, RZ, RZ, RZ ;  /* 0x000000ffff097224 */ /* 0x00cfce00078e00ff */
.L_x_4:
[----:B------:R-:W-:Y:S01]  /*0240*/  IABS R10, R6 ;  /* 0x00000006000a7213 */ /* 0x000fe20000000000 */
[C---:B------:R-:W-:Y:S01]  /*0250*/  VIADD R16, R2.reuse, 0xfffffff9 ;  /* 0xfffffff902107836 */ /* 0x040fe20000000000 */
[C---:B------:R-:W-:Y:S01]  /*0260*/  IADD3 R22, PT, PT, R2.reuse, -0x5, RZ ;  /* 0xfffffffb02167810 */ /* 0x040fe20007ffe0ff */
[C---:B------:R-:W-:Y:S01]  /*0270*/  VIADD R11, R2.reuse, 0xfffffffa ;  /* 0xfffffffa020b7836 */ /* 0x040fe20000000000 */
[----:B------:R-:W1:Y:S01]  /*0280*/  I2F.RP R18, R10 ;  /* 0x0000000a00127306 */ /* 0x000e620000209400 */
[----:B------:R-:W-:Y:S01]  /*0290*/  VIADD R23, R2, 0xfffffffc ;  /* 0xfffffffc02177836 */ /* 0x000fe20000000000 */
[----:B------:R-:W-:Y:S02]  /*02a0*/  IABS R17, R16 ;  /* 0x0000001000117213 */ /* 0x000fe40000000000 */
[----:B------:R-:W-:Y:S02]  /*02b0*/  ISETP.GE.AND P3, PT, R11, RZ, PT ;  /* 0x000000ff0b00720c */ /* 0x000fe40003f66270 */
[----:B------:R-:W-:Y:S01]  /*02c0*/  IABS R21, R23 ;  /* 0x0000001700157213 */ /* 0x000fe20000000000 */
[----:B------:R-:W-:-:S05]  /*02d0*/  IMAD.HI.U32 R7, R7, R17, RZ ;  /* 0x0000001107077227 */ /* 0x000fca00078e00ff */
[----:B------:R-:W-:Y:S01]  /*02e0*/  IADD3 R7, PT, PT, -R7, RZ, RZ ;  /* 0x000000ff07077210 */ /* 0x000fe20007ffe1ff */
[----:B-1----:R-:W1:Y:S04]  /*02f0*/  MUFU.RCP R18, R18 ;  /* 0x0000001200127308 */ /* 0x002e680000001000 */
[----:B------:R-:W-:-:S05]  /*0300*/  IMAD R17, R10, R7, R17 ;  /* 0x000000070a117224 */ /* 0x000fca00078e0211 */
[----:B------:R-:W-:Y:S01]  /*0310*/  ISETP.GT.U32.AND P1, PT, R5, R17, PT ;  /* 0x000000110500720c */ /* 0x000fe20003f24070 */
[----:B-1----:R-:W-:Y:S01]  /*0320*/  VIADD R14, R18, 0xffffffe ;  /* 0x0ffffffe120e7836 */ /* 0x002fe20000000000 */
[----:B------:R-:W-:-:S11]  /*0330*/  IABS R18, R11 ;  /* 0x0000000b00127213 */ /* 0x000fd60000000000 */
[----:B------:R-:W-:Y:S01]  /*0340*/  @!P1 IMAD.IADD R17, R17, 0x1, -R10 ;  /* 0x0000000111119824 */ /* 0x000fe200078e0a0a */
[----:B------:R1:W2:Y:S01]  /*0350*/  F2I.FTZ.U32.TRUNC.NTZ R15, R14 ;  /* 0x0000000e000f7305 */ /* 0x0002a2000021f000 */
[----:B------:R-:W-:-:S03]  /*0360*/  LOP3.LUT R11, RZ, R6, RZ, 0x33, !PT ;  /* 0x00000006ff0b7212 */ /* 0x000fc600078e33ff */
[----:B------:R-:W-:Y:S01]  /*0370*/  ISETP.GT.U32.AND P1, PT, R5, R17, PT ;  /* 0x000000110500720c */ /* 0x000fe20003f24070 */
[----:B------:R-:W-:Y:S02]  /*0380*/  IMAD.MOV.U32 R5, RZ, RZ, R10 ;  /* 0x000000ffff057224 */ /* 0x000fe400078e000a */
[----:B-1----:R-:W-:Y:S02]  /*0390*/  IMAD.MOV.U32 R14, RZ, RZ, RZ ;  /* 0x000000ffff0e7224 */ /* 0x002fe400078e00ff */
[----:B--2---:R-:W-:-:S08]  /*03a0*/  IMAD.MOV R19, RZ, RZ, -R15 ;  /* 0x000000ffff137224 */ /* 0x004fd000078e0a0f */
[----:B------:R-:W-:Y:S01]  /*03b0*/  @!P1 IMAD.IADD R17, R17, 0x1, -R10 ;  /* 0x0000000111119824 */ /* 0x000fe200078e0a0a */
[----:B------:R-:W-:Y:S01]  /*03c0*/  ISETP.NE.AND P1, PT, R6, RZ, PT ;  /* 0x000000ff0600720c */ /* 0x000fe20003f25270 */
[----:B------:R-:W-:Y:S01]  /*03d0*/  IMAD R7, R19, R10, RZ ;  /* 0x0000000a13077224 */ /* 0x000fe200078e02ff */
[----:B------:R-:W-:-:S03]  /*03e0*/  IABS R19, R22 ;  /* 0x0000001600137213 */ /* 0x000fc60000000000 */
[----:B------:R-:W-:Y:S01]  /*03f0*/  IMAD.HI.U32 R7, R15, R7, R14 ;  /* 0x000000070f077227 */ /* 0x000fe200078e000e */
[----:B------:R-:W-:-:S05]  /*0400*/  MOV R15, R18 ;  /* 0x00000012000f7202 */ /* 0x000fca0000000f00 */
[----:B------:R-:W-:-:S04]  /*0410*/  IMAD.HI.U32 R14, R7, R15, RZ ;  /* 0x0000000f070e7227 */ /* 0x000fc800078e00ff */
[----:B------:R-:W-:Y:S02]  /*0420*/  IMAD.MOV R14, RZ, RZ, -R14 ;  /* 0x000000ffff0e7224 */ /* 0x000fe400078e0a0e */
[----:B------:R-:W-:-:S04]  /*0430*/  IMAD.HI.U32 R18, R7, R21, RZ ;  /* 0x0000001507127227 */ /* 0x000fc800078e00ff */
[----:B------:R-:W-:Y:S01]  /*0440*/  IMAD R14, R10, R14, R15 ;  /* 0x0000000e0a0e7224 */ /* 0x000fe200078e020f */
[----:B------:R-:W-:Y:S01]  /*0450*/  IADD3 R20, PT, PT, -R18, RZ, RZ ;  /* 0x000000ff12147210 */ /* 0x000fe20007ffe1ff */
[----:B------:R-:W-:-:S03]  /*0460*/  IMAD.HI.U32 R15, R7, R19, RZ ;  /* 0x00000013070f7227 */ /* 0x000fc600078e00ff */
[----:B------:R-:W-:Y:S01]  /*0470*/  ISETP.GT.U32.AND P2, PT, R5, R14, PT ;  /* 0x0000000e0500720c */ /* 0x000fe20003f44070 */
[----:B------:R-:W-:Y:S02]  /*0480*/  IMAD.MOV R15, RZ, RZ, -R15 ;  /* 0x000000ffff0f7224 */ /* 0x000fe400078e0a0f */
[C---:B------:R-:W-:Y:S02]  /*0490*/  IMAD R21, R10.reuse, R20, R21 ;  /* 0x000000140a157224 */ /* 0x040fe400078e0215 */
[----:B------:R-:W-:-:S05]  /*04a0*/  IMAD R18, R10, R15, R19 ;  /* 0x0000000f0a127224 */ /* 0x000fca00078e0213 */
[----:B------:R-:W-:-:S03]  /*04b0*/  ISETP.GT.U32.AND P5, PT, R5, R18, PT ;  /* 0x000000120500720c */ /* 0x000fc60003fa4070 */
[----:B------:R-:W-:Y:S01]  /*04c0*/  @!P2 IMAD.IADD R14, R14, 0x1, -R10 ;  /* 0x000000010e0ea824 */ /* 0x000fe200078e0a0a */
[----:B------:R-:W-:-:S04]  /*04d0*/  ISETP.GE.AND P2, PT, R16, RZ, PT ;  /* 0x000000ff1000720c */ /* 0x000fc80003f46270 */
[----:B------:R-:W-:-:S05]  /*04e0*/  ISETP.GT.U32.AND P4, PT, R5, R14, PT ;  /* 0x0000000e0500720c */ /* 0x000fca0003f84070 */
[----:B------:R-:W-:-:S04]  /*04f0*/  @!P5 IMAD.IADD R18, R18, 0x1, -R10 ;  /* 0x000000011212d824 */ /* 0x000fc800078e0a0a */
[----:B------:R-:W-:Y:S01]  /*0500*/  @!P2 IMAD.MOV R17, RZ, RZ, -R17 ;  /* 0x000000ffff11a224 */ /* 0x000fe200078e0a11 */
[----:B------:R-:W-:-:S03]  /*0510*/  ISETP.GT.U32.AND P2, PT, R5, R18, PT ;  /* 0x000000120500720c */ /* 0x000fc60003f44070 */
[----:B------:R-:W-:Y:S01]  /*0520*/  @!P4 IMAD.IADD R14, R14, 0x1, -R10 ;  /* 0x000000010e0ec824 */ /* 0x000fe200078e0a0a */
[----:B------:R-:W-:Y:S02]  /*0530*/  ISETP.GT.U32.AND P4, PT, R5, R21, PT ;  /* 0x000000150500720c */ /* 0x000fe40003f84070 */
[----:B------:R-:W-:Y:S02]  /*0540*/  ISETP.GE.AND P5, PT, R23, RZ, PT ;  /* 0x000000ff1700720c */ /* 0x000fe40003fa6270 */
[----:B------:R-:W-:Y:S02]  /*0550*/  @!P3 IADD3 R14, PT, PT, -R14, RZ, RZ ;  /* 0x000000ff0e0eb210 */ /* 0x000fe40007ffe1ff */
[----:B------:R-:W-:-:S07]  /*0560*/  SEL R17, R11, R17, !P1 ;  /* 0x000000110b117207 */ /* 0x000fce0004800000 */
[----:B------:R-:W-:Y:S01]  /*0570*/  @!P4 IMAD.IADD R21, R21, 0x1, -R10 ;  /* 0x000000011515c824 */ /* 0x000fe200078e0a0a */
[----:B------:R-:W-:Y:S01]  /*0580*/  ISETP.GE.AND P3, PT, R22, RZ, PT ;  /* 0x000000ff1600720c */ /* 0x000fe20003f66270 */
[----:B------:R-:W-:Y:S01]  /*0590*/  IMAD.WIDE R16, R17, 0x4, R12 ;  /* 0x0000000411107825 */ /* 0x000fe200078e020c */
[----:B------:R-:W-:Y:S02]  /*05a0*/  SEL R15, R11, R14, !P1 ;  /* 0x0000000e0b0f7207 */ /* 0x000fe40004800000 */
[----:B------:R-:W-:Y:S01]  /*05b0*/  ISETP.GT.U32.AND P4, PT, R5, R21, PT ;  /* 0x000000150500720c */ /* 0x000fe20003f84070 */
[----:B------:R-:W-:Y:S01]  /*05c0*/  @!P2 IMAD.IADD R18, R18, 0x1, -R10 ;  /* 0x000000011212a824 */ /* 0x000fe200078e0a0a */
[----:B0-----:R0:W2:Y:S01]  /*05d0*/  LDG.E R20, desc[UR4][R16.64] ;  /* 0x0000000410147981 */ /* 0x0010a2000c1e1900 */
[----:B------:R-:W-:-:S05]  /*05e0*/  IMAD.WIDE R14, R15, 0x4, R12 ;  /* 0x000000040f0e7825 */ /* 0x000fca00078e020c */
[----:B------:R1:W2:Y:S05]  /*05f0*/  LDG.E R19, desc[UR4][R14.64] ;  /* 0x000000040e137981 */ /* 0x0002aa000c1e1900 */
[----:B------:R-:W-:Y:S01]  /*0600*/  @!P4 IADD3 R21, PT, PT, R21, -R10, RZ ;  /* 0x8000000a1515c210 */ /* 0x000fe20007ffe0ff */
[----:B------:R-:W-:-:S04]  /*0610*/  @!P3 IMAD.MOV R18, RZ, RZ, -R18 ;  /* 0x000000ffff12b224 */ /* 0x000fc800078e0a12 */
[----:B------:R-:W-:-:S04]  /*0620*/  IMAD.MOV.U32 R22, RZ, RZ, R21 ;  /* 0x000000ffff167224 */ /* 0x000fc800078e0015 */
[----:B------:R-:W-:Y:S01]  /*0630*/  @!P5 IMAD.MOV R22, RZ, RZ, -R22 ;  /* 0x000000ffff16d224 */ /* 0x000fe200078e0a16 */
[----:B------:R-:W-:-:S04]  /*0640*/  SEL R21, R11, R18, !P1 ;  /* 0x000000120b157207 */ /* 0x000fc80004800000 */
[----:B0-----:R-:W-:Y:S01]  /*0650*/  SEL R17, R11, R22, !P1 ;  /* 0x000000160b117207 */ /* 0x001fe20004800000 */
[----:B-1----:R-:W-:-:S04]  /*0660*/  IMAD.WIDE R14, R21, 0x4, R12 ;  /* 0x00000004150e7825 */ /* 0x002fc800078e020c */
[----:B------:R-:W-:Y:S02]  /*0670*/  IMAD.WIDE R16, R17, 0x4, R12 ;  /* 0x0000000411107825 */ /* 0x000fe400078e020c */
[----:B------:R-:W3:Y:S04]  /*0680*/  LDG.E R15, desc[UR4][R14.64] ;  /* 0x000000040e0f7981 */ /* 0x000ee8000c1e1900 */
[----:B------:R0:W3:Y:S01]  /*0690*/  LDG.E R22, desc[UR4][R16.64] ;  /* 0x0000000410167981 */ /* 0x0000e2000c1e1900 */
[----:B------:R-:W-:-:S04]  /*06a0*/  IADD3 R23, PT, PT, R2, -0x3, RZ ;  /* 0xfffffffd02177810 */ /* 0x000fc80007ffe0ff */
[----:B------:R-:W-:-:S05]  /*06b0*/  IABS R25, R23 ;  /* 0x0000001700197213 */ /* 0x000fca0000000000 */
[----:B------:R-:W-:-:S04]  /*06c0*/  IMAD.HI.U32 R18, R7, R25, RZ ;  /* 0x0000001907127227 */ /* 0x000fc800078e00ff */
[----:B------:R-:W-:-:S04]  /*06d0*/  IMAD.MOV R18, RZ, RZ, -R18 ;  /* 0x000000ffff127224 */ /* 0x000fc800078e0a12 */
[----:B------:R-:W-:Y:S02]  /*06e0*/  IMAD R18, R10, R18, R25 ;  /* 0x000000120a127224 */ /* 0x000fe400078e0219 */
[----:B------:R-:W-:-:S03]  /*06f0*/  VIADD R21, R2, 0xfffffffe ;  /* 0xfffffffe02157836 */ /* 0x000fc60000000000 */
[----:B------:R-:W-:Y:S02]  /*0700*/  ISETP.GT.U32.AND P2, PT, R5, R18, PT ;  /* 0x000000120500720c */ /* 0x000fe40003f44070 */
[----:B------:R-:W-:Y:S02]  /*0710*/  IABS R26, R21 ;  /* 0x00000015001a7213 */ /* 0x000fe40000000000 */
[----:B------:R-:W-:-:S03]  /*0720*/  IADD3 R25, PT, PT, R2, -0x1, RZ ;  /* 0xffffffff02197810 */ /* 0x000fc60007ffe0ff */
[----:B------:R-:W-:-:S04]  /*0730*/  IMAD.HI.U32 R24, R7, R26, RZ ;  /* 0x0000001a07187227 */ /* 0x000fc800078e00ff */
[----:B0-----:R-:W-:Y:S01]  /*0740*/  IMAD.MOV R17, RZ, RZ, -R24 ;  /* 0x000000ffff117224 */ /* 0x001fe200078e0a18 */
[----:B------:R-:W-:Y:S01]  /*0750*/  IABS R24, R25 ;  /* 0x0000001900187213 */ /* 0x000fe20000000000 */
[----:B------:R-:W-:Y:S02]  /*0760*/  @!P2 IMAD.IADD R18, R18, 0x1, -R10 ;  /* 0x000000011212a824 */ /* 0x000fe400078e0a0a */
[----:B------:R-:W-:Y:S02]  /*0770*/  IMAD R14, R10, R17, R26 ;  /* 0x000000110a0e7224 */ /* 0x000fe400078e021a */
[----:B------:R-:W-:Y:S01]  /*0780*/  IMAD.HI.U32 R17, R7, R24, RZ ;  /* 0x0000001807117227 */ /* 0x000fe200078e00ff */
[----:B------:R-:W-:-:S03]  /*0790*/  ISETP.GT.U32.AND P2, PT, R5, R18, PT ;  /* 0x000000120500720c */ /* 0x000fc60003f44070 */
[----:B------:R-:W-:-:S04]  /*07a0*/  IMAD.MOV R17, RZ, RZ, -R17 ;  /* 0x000000ffff117224 */ /* 0x000fc800078e0a11 */
[----:B------:R-:W-:Y:S01]  /*07b0*/  IMAD R17, R10, R17, R24 ;  /* 0x000000110a117224 */ /* 0x000fe200078e0218 */
[----:B------:R-:W-:-:S05]  /*07c0*/  ISETP.GE.AND P4, PT, R23, RZ, PT ;  /* 0x000000ff1700720c */ /* 0x000fca0003f86270 */
[----:B------:R-:W-:Y:S01]  /*07d0*/  @!P2 IMAD.IADD R18, R18, 0x1, -R10 ;  /* 0x000000011212a824 */ /* 0x000fe200078e0a0a */
[----:B------:R-:W-:Y:S02]  /*07e0*/  ISETP.GT.U32.AND P2, PT, R5, R17, PT ;  /* 0x000000110500720c */ /* 0x000fe40003f44070 */
[----:B------:R-:W-:Y:S02]  /*07f0*/  IABS R16, R2 ;  /* 0x0000000200107213 */ /* 0x000fe40000000000 */
[----:B------:R-:W-:Y:S01]  /*0800*/  ISETP.GE.AND P6, PT, R21, RZ, PT ;  /* 0x000000ff1500720c */ /* 0x000fe20003fc6270 */
[----:B------:R-:W-:Y:S02]  /*0810*/  VIADD R21, R2, 0x1 ;  /* 0x0000000102157836 */ /* 0x000fe40000000000 */
[----:B------:R-:W-:Y:S01]  /*0820*/  IMAD.HI.U32 R23, R7, R16, RZ ;  /* 0x0000001007177227 */ /* 0x000fe200078e00ff */
[----:B------:R-:W-:Y:S02]  /*0830*/  ISETP.GT.U32.AND P3, PT, R5, R14, PT ;  /* 0x0000000e0500720c */ /* 0x000fe40003f64070 */
[----:B------:R-:W-:Y:S01]  /*0840*/  IABS R26, R21 ;  /* 0x00000015001a7213 */ /* 0x000fe20000000000 */
[----:B------:R-:W-:-:S02]  /*0850*/  IMAD.MOV R23, RZ, RZ, -R23 ;  /* 0x000000ffff177224 */ /* 0x000fc400078e0a17 */
[----:B------:R-:W-:Y:S01]  /*0860*/  @!P2 IMAD.IADD R17, R17, 0x1, -R10 ;  /* 0x000000011111a824 */ /* 0x000fe200078e0a0a */
[----:B------:R-:W-:Y:S01]  /*0870*/  @!P4 IADD3 R18, PT, PT, -R18, RZ, RZ ;  /* 0x000000ff1212c210 */ /* 0x000fe20007ffe1ff */
[----:B------:R-:W-:Y:S01]  /*0880*/  IMAD R16, R10, R23, R16 ;  /* 0x000000170a107224 */ /* 0x000fe200078e0210 */
[----:B------:R-:W-:Y:S01]  /*0890*/  ISETP.GE.AND P4, PT, R21, RZ, PT ;  /* 0x000000ff1500720c */ /* 0x000fe20003f86270 */
[----:B------:R-:W-:Y:S01]  /*08a0*/  IMAD.HI.U32 R21, R7, R26, RZ ;  /* 0x0000001a07157227 */ /* 0x000fe200078e00ff */
[----:B------:R-:W-:-:S03]  /*08b0*/  ISETP.GT.U32.AND P2, PT, R5, R17, PT ;  /* 0x000000110500720c */ /* 0x000fc60003f44070 */
[----:B------:R-:W-:Y:S01]  /*08c0*/  VIADD R23, R2, 0x2 ;  /* 0x0000000202177836 */ /* 0x000fe20000000000 */
[----:B------:R-:W-:Y:S01]  /*08d0*/  ISETP.GE.AND P5, PT, R25, RZ, PT ;  /* 0x000000ff1900720c */ /* 0x000fe20003fa6270 */
[----:B------:R-:W-:Y:S01]  /*08e0*/  IMAD.MOV R25, RZ, RZ, -R21 ;  /* 0x000000ffff197224 */ /* 0x000fe200078e0a15 */
[----:B------:R-:W-:Y:S02]  /*08f0*/  @!P3 IADD3 R14, PT, PT, R14, -R10, RZ ;  /* 0x8000000a0e0eb210 */ /* 0x000fe40007ffe0ff */
[----:B------:R-:W-:Y:S01]  /*0900*/  IABS R29, R23 ;  /* 0x00000017001d7213 */ /* 0x000fe20000000000 */
[----:B------:R-:W-:Y:S01]  /*0910*/  IMAD R26, R10, R25, R26 ;  /* 0x000000190a1a7224 */ /* 0x000fe200078e021a */
[----:B------:R-:W-:-:S03]  /*0920*/  ISETP.GT.U32.AND P3, PT, R5, R14, PT ;  /* 0x0000000e0500720c */ /* 0x000fc60003f64070 */
[----:B------:R-:W-:-:S04]  /*0930*/  IMAD.HI.U32 R21, R7, R29, RZ ;  /* 0x0000001d07157227 */ /* 0x000fc800078e00ff */
[----:B------:R-:W-:Y:S01]  /*0940*/  @!P2 IMAD.IADD R17, R17, 0x1, -R10 ;  /* 0x000000011111a824 */ /* 0x000fe200078e0a0a */
[----:B------:R-:W-:Y:S02]  /*0950*/  ISETP.GT.U32.AND P2, PT, R5, R26, PT ;  /* 0x0000001a0500720c */ /* 0x000fe40003f44070 */
[----:B------:R-:W-:-:S05]  /*0960*/  IADD3 R21, PT, PT, -R21, RZ, RZ ;  /* 0x000000ff15157210 */ /* 0x000fca0007ffe1ff */
[----:B------:R-:W-:Y:S02]  /*0970*/  IMAD R29, R10, R21, R29 ;  /* 0x000000150a1d7224 */ /* 0x000fe400078e021d */
[----:B------:R-:W-:Y:S02]  /*0980*/  VIADD R21, R2, 0x3 ;  /* 0x0000000302157836 */ /* 0x000fe40000000000 */
[--C-:B------:R-:W-:Y:S02]  /*0990*/  @!P3 IMAD.IADD R14, R14, 0x1, -R10.reuse ;  /* 0x000000010e0eb824 */ /* 0x100fe400078e0a0a */
[----:B------:R-:W-:Y:S01]  /*09a0*/  @!P2 IMAD.IADD R26, R26, 0x1, -R10 ;  /* 0x000000011a1aa824 */ /* 0x000fe200078e0a0a */
[----:B------:R-:W-:-:S04]  /*09b0*/  IABS R28, R21 ;  /* 0x00000015001c7213 */ /* 0x000fc80000000000 */
[C---:B------:R-:W-:Y:S02]  /*09c0*/  ISETP.GT.U32.AND P2, PT, R5.reuse, R26, PT ;  /* 0x0000001a0500720c */ /* 0x040fe40003f44070 */
[----:B------:R-:W-:-:S11]  /*09d0*/  ISETP.GT.U32.AND P3, PT, R5, R16, PT ;  /* 0x000000100500720c */ /* 0x000fd60003f64070 */
[--C-:B------:R-:W-:Y:S02]  /*09e0*/  @!P2 IMAD.IADD R26, R26, 0x1, -R10.reuse ;  /* 0x000000011a1aa824 */ /* 0x100fe400078e0a0a */
[----:B------:R-:W-:-:S05]  /*09f0*/  @!P3 IMAD.IADD R16, R16, 0x1, -R10 ;  /* 0x000000011010b824 */ /* 0x000fca00078e0a0a */
[----:B------:R-:W-:-:S13]  /*0a00*/  ISETP.GT.U32.AND P3, PT, R5, R16, PT ;  /* 0x000000100500720c */ /* 0x000fda0003f64070 */
[----:B------:R-:W-:Y:S02]  /*0a10*/  @!P3 IADD3 R16, PT, PT, R16, -R10, RZ ;  /* 0x8000000a1010b210 */ /* 0x000fe40007ffe0ff */
[----:B------:R-:W-:Y:S01]  /*0a20*/  ISETP.GE.AND P3, PT, R23, RZ, PT ;  /* 0x000000ff1700720c */ /* 0x000fe20003f66270 */
[----:B------:R-:W-:Y:S01]  /*0a30*/  @!P4 IMAD.MOV R26, RZ, RZ, -R26 ;  /* 0x000000ffff1ac224 */ /* 0x000fe200078e0a1a */
[----:B--2---:R-:W-:Y:S02]  /*0a40*/  IADD3 R9, PT, PT, R19, R20, R9 ;  /* 0x0000001413097210 */ /* 0x004fe40007ffe009 */
[----:B------:R-:W-:Y:S01]  /*0a50*/  MOV R20, R14 ;  /* 0x0000000e00147202 */ /* 0x000fe20000000f00 */
[----:B------:R-:W-:Y:S02]  /*0a60*/  IMAD.MOV.U32 R14, RZ, RZ, R17 ;  /* 0x000000ffff0e7224 */ /* 0x000fe400078e0011 */
[----:B------:R-:W-:-:S04]  /*0a70*/  IMAD.HI.U32 R17, R7, R28, RZ ;  /* 0x0000001c07117227 */ /* 0x000fc800078e00ff */
[----:B------:R-:W-:Y:S01]  /*0a80*/  @!P5 IMAD.MOV R14, RZ, RZ, -R14 ;  /* 0x000000ffff0ed224 */ /* 0x000fe200078e0a0e */
[----:B------:R-:W-:Y:S01]  /*0a90*/  ISETP.GT.U32.AND P5, PT, R5, R29, PT ;  /* 0x0000001d0500720c */ /* 0x000fe20003fa4070 */
[----:B------:R-:W-:Y:S02]  /*0aa0*/  VIADD R19, R2, 0x4 ;  /* 0x0000000402137836 */ /* 0x000fe40000000000 */
[----:B------:R-:W-:-:S03]  /*0ab0*/  IMAD.MOV R17, RZ, RZ, -R17 ;  /* 0x000000ffff117224 */ /* 0x000fc600078e0a11 */
[----:B------:R-:W-:Y:S01]  /*0ac0*/  IABS R27, R19 ;  /* 0x00000013001b7213 */ /* 0x000fe20000000000 */
[----:B------:R-:W-:-:S05]  /*0ad0*/  IMAD R28, R10, R17, R28 ;  /* 0x000000110a1c7224 */ /* 0x000fca00078e021c */
[----:B------:R-:W-:Y:S01]  /*0ae0*/  ISETP.GT.U32.AND P2, PT, R5, R28, PT ;  /* 0x0000001c0500720c */ /* 0x000fe20003f44070 */
[----:B------:R-:W-:Y:S01]  /*0af0*/  @!P5 IMAD.IADD R29, R29, 0x1, -R10 ;  /* 0x000000011d1dd824 */ /* 0x000fe200078e0a0a */
[----:B---3--:R-:W-:Y:S01]  /*0b00*/  IADD3 R9, PT, PT, R22, R15, R9 ;  /* 0x0000000f16097210 */ /* 0x008fe20007ffe009 */
[----:B------:R-:W-:-:S03]  /*0b10*/  IMAD.HI.U32 R15, R7, R27, RZ ;  /* 0x0000001b070f7227 */ /* 0x000fc600078e00ff */
[----:B------:R-:W-:Y:S02]  /*0b20*/  ISETP.GT.U32.AND P5, PT, R5, R29, PT ;  /* 0x0000001d0500720c */ /* 0x000fe40003fa4070 */
[----:B------:R-:W-:Y:S01]  /*0b30*/  IADD3 R15, PT, PT, -R15, RZ, RZ ;  /* 0x000000ff0f0f7210 */ /* 0x000fe20007ffe1ff */
[----:B------:R-:W-:-:S04]  /*0b40*/  VIADD R17, R2, 0x5 ;  /* 0x0000000502117836 */ /* 0x000fc80000000000 */
[----:B------:R-:W-:Y:S01]  /*0b50*/  IMAD R27, R10, R15, R27 ;  /* 0x0000000f0a1b7224 */ /* 0x000fe200078e021b */
[----:B------:R-:W-:Y:S01]  /*0b60*/  IABS R24, R17 ;  /* 0x0000001100187213 */ /* 0x000fe20000000000 */
[----:B------:R-:W-:-:S03]  /*0b70*/  @!P2 IMAD.IADD R28, R28, 0x1, -R10 ;  /* 0x000000011c1ca824 */ /* 0x000fc600078e0a0a */
[----:B------:R-:W-:Y:S01]  /*0b80*/  ISETP.GT.U32.AND P2, PT, R5, R27, PT ;  /* 0x0000001b0500720c */ /* 0x000fe20003f44070 */
[----:B------:R-:W-:-:S04]  /*0b90*/  IMAD.HI.U32 R15, R7, R24, RZ ;  /* 0x00000018070f7227 */ /* 0x000fc800078e00ff */
[----:B------:R-:W-:Y:S01]  /*0ba0*/  @!P5 IMAD.IADD R29, R29, 0x1, -R10 ;  /* 0x000000011d1dd824 */ /* 0x000fe200078e0a0a */
[----:B------:R-:W-:Y:S01]  /*0bb0*/  ISETP.GE.AND P5, PT, R19, RZ, PT ;  /* 0x000000ff1300720c */ /* 0x000fe20003fa6270 */
[----:B------:R-:W-:Y:S01]  /*0bc0*/  IMAD.MOV R19, RZ, RZ, -R15 ;  /* 0x000000ffff137224 */ /* 0x000fe200078e0a0f */
[----:B------:R-:W-:-:S04]  /*0bd0*/  IADD3 R15, PT, PT, R2, 0x6, RZ ;  /* 0x00000006020f7810 */ /* 0x000fc80007ffe0ff */
[----:B------:R-:W-:Y:S01]  /*0be0*/  IABS R25, R15 ;  /* 0x0000000f00197213 */ /* 0x000fe20000000000 */
[----:B------:R-:W-:Y:S02]  /*0bf0*/  @!P2 IMAD.IADD R27, R27, 0x1, -R10 ;  /* 0x000000011b1ba824 */ /* 0x000fe400078e0a0a */
[----:B------:R-:W-:Y:S02]  /*0c00*/  IMAD R24, R10, R19, R24 ;  /* 0x000000130a187224 */ /* 0x000fe400078e0218 */
[----:B------:R-:W-:Y:S01]  /*0c10*/  IMAD.HI.U32 R19, R7, R25, RZ ;  /* 0x0000001907137227 */ /* 0x000fe200078e00ff */
[----:B------:R-:W-:-:S03]  /*0c20*/  ISETP.GT.U32.AND P2, PT, R5, R27, PT ;  /* 0x0000001b0500720c */ /* 0x000fc60003f44070 */
[----:B------:R-:W-:Y:S01]  /*0c30*/  @!P6 IMAD.MOV R20, RZ, RZ, -R20 ;  /* 0x000000ffff14e224 */ /* 0x000fe200078e0a14 */
[----:B------:R-:W-:Y:S01]  /*0c40*/  ISETP.GE.AND P6, PT, R2, RZ, PT ;  /* 0x000000ff0200720c */ /* 0x000fe20003fc6270 */
[----:B------:R-:W-:Y:S01]  /*0c50*/  IMAD.MOV R19, RZ, RZ, -R19 ;  /* 0x000000ffff137224 */ /* 0x000fe200078e0a13 */
[----:B------:R-:W-:Y:S02]  /*0c60*/  @!P3 IADD3 R29, PT, PT, -R29, RZ, RZ ;  /* 0x000000ff1d1db210 */ /* 0x000fe40007ffe1ff */
[C---:B------:R-:W-:Y:S01]  /*0c70*/  ISETP.GT.U32.AND P3, PT, R5.reuse, R24, PT ;  /* 0x000000180500720c */ /* 0x040fe20003f64070 */
[----:B------:R-:W-:Y:S01]  /*0c80*/  IMAD R25, R10, R19, R25 ;  /* 0x000000130a197224 */ /* 0x000fe200078e0219 */
[----:B------:R-:W-:-:S03]  /*0c90*/  ISETP.GT.U32.AND P4, PT, R5, R28, PT ;  /* 0x0000001c0500720c */ /* 0x000fc60003f84070 */
[----:B------:R-:W-:Y:S01]  /*0ca0*/  @!P2 IMAD.IADD R27, R27, 0x1, -R10 ;  /* 0x000000011b1ba824 */ /* 0x000fe200078e0a0a */
[----:B------:R-:W-:-:S03]  /*0cb0*/  ISETP.GT.U32.AND P2, PT, R5, R25, PT ;  /* 0x000000190500720c */ /* 0x000fc60003f44070 */
[----:B------:R-:W-:Y:S02]  /*0cc0*/  @!P6 IADD3 R16, PT, PT, -R16, RZ, RZ ;  /* 0x000000ff1010e210 */ /* 0x000fe40007ffe1ff */
[----:B------:R-:W-:Y:S02]  /*0cd0*/  ISETP.GE.AND P6, PT, R21, RZ, PT ;  /* 0x000000ff1500720c */ /* 0x000fe40003fc6270 */
[C---:B------:R-:W-:Y:S01]  /*0ce0*/  SEL R19, R11.reuse, R20, !P1 ;  /* 0x000000140b137207 */ /* 0x040fe20004800000 */
[--C-:B------:R-:W-:Y:S01]  /*0cf0*/  @!P3 IMAD.IADD R24, R24, 0x1, -R10.reuse ;  /* 0x000000011818b824 */ /* 0x100fe200078e0a0a */
[----:B------:R-:W-:Y:S01]  /*0d00*/  SEL R21, R11, R18, !P1 ;  /* 0x000000120b157207 */ /* 0x000fe20004800000 */
[----:B------:R-:W-:Y:S01]  /*0d10*/  @!P4 IMAD.IADD R28, R28, 0x1, -R10 ;  /* 0x000000011c1cc824 */ /* 0x000fe200078e0a0a */
[----:B------:R-:W-:Y:S01]  /*0d20*/  ISETP.GE.AND P3, PT, R15, RZ, PT ;  /* 0x000000ff0f00720c */ /* 0x000fe20003f66270 */
[----:B------:R-:W-:Y:S01]  /*0d30*/  IMAD.WIDE R18, R19, 0x4, R12 ;  /* 0x0000000413127825 */ /* 0x000fe200078e020c */
[----:B------:R-:W-:-:S02]  /*0d40*/  SEL R15, R11, R14, !P1 ;  /* 0x0000000e0b0f7207 */ /* 0x000fc40004800000 */
[----:B------:R-:W-:Y:S02]  /*0d50*/  @!P2 IADD3 R25, PT, PT, R25, -R10, RZ ;  /* 0x8000000a1919a210 */ /* 0x000fe40007ffe0ff */
[C---:B------:R-:W-:Y:S01]  /*0d60*/  ISETP.GT.U32.AND P2, PT, R5.reuse, R24, PT ;  /* 0x000000180500720c */ /* 0x040fe20003f44070 */
[----:B------:R0:W2:Y:S01]  /*0d70*/  LDG.E R22, desc[UR4][R18.64] ;  /* 0x0000000412167981 */ /* 0x0000a2000c1e1900 */
[----:B------:R-:W-:Y:S01]  /*0d80*/  @!P6 IMAD.MOV R28, RZ, RZ, -R28 ;  /* 0x000000ffff1ce224 */ /* 0x000fe200078e0a1c */
[----:B------:R-:W-:Y:S01]  /*0d90*/  ISETP.GT.U32.AND P6, PT, R5, R25, PT ;  /* 0x000000190500720c */ /* 0x000fe20003fc4070 */
[----:B------:R-:W-:-:S04]  /*0da0*/  IMAD.WIDE R20, R21, 0x4, R12 ;  /* 0x0000000415147825 */ /* 0x000fc800078e020c */
[----:B------:R-:W-:Y:S01]  /*0db0*/  IMAD.WIDE R14, R15, 0x4, R12 ;  /* 0x000000040f0e7825 */ /* 0x000fe200078e020c */
[----:B------:R-:W-:Y:S01]  /*0dc0*/  ISETP.GE.AND P4, PT, R17, RZ, PT ;  /* 0x000000ff1100720c */ /* 0x000fe20003f86270 */
[----:B------:R1:W2:Y:S01]  /*0dd0*/  LDG.E R23, desc[UR4][R20.64] ;  /* 0x0000000414177981 */ /* 0x0002a2000c1e1900 */
[----:B0-----:R-:W-:-:S03]  /*0de0*/  SEL R19, R11, R26, !P1 ;  /* 0x0000001a0b137207 */ /* 0x001fc60004800000 */
[----:B------:R0:W3:Y:S02]  /*0df0*/  LDG.E R26, desc[UR4][R14.64] ;  /* 0x000000040e1a7981 */ /* 0x0000e4000c1e1900 */
[----:B------:R-:W-:Y:S01]  /*0e00*/  IMAD.WIDE R18, R19, 0x4, R12 ;  /* 0x0000000413127825 */ /* 0x000fe200078e020c */
[C---:B------:R-:W-:Y:S02]  /*0e10*/  SEL R28, R11.reuse, R28, !P1 ;  /* 0x0000001c0b1c7207 */ /* 0x040fe40004800000 */
[----:B-1----:R-:W-:Y:S01]  /*0e20*/  SEL R21, R11, R29, !P1 ;  /* 0x0000001d0b157207 */ /* 0x002fe20004800000 */
[----:B------:R-:W-:Y:S02]  /*0e30*/  @!P2 IMAD.IADD R24, R24, 0x1, -R10 ;  /* 0x000000011818a824 */ /* 0x000fe400078e0a0a */
[----:B------:R1:W4:Y:S01]  /*0e40*/  LDG.E R18, desc[UR4][R18.64] ;  /* 0x0000000412127981 */ /* 0x000322000c1e1900 */
[----:B0-----:R-:W-:Y:S01]  /*0e50*/  VIADD R14, R2, 0x7 ;  /* 0x00000007020e7836 */ /* 0x001fe20000000000 */
[----:B------:R-:W-:Y:S01]  /*0e60*/  @!P6 IADD3 R25, PT, PT, R25, -R10, RZ ;  /* 0x8000000a1919e210 */ /* 0x000fe20007ffe0ff */
[----:B------:R-:W-:-:S03]  /*0e70*/  IMAD.WIDE R20, R21, 0x4, R12 ;  /* 0x0000000415147825 */ /* 0x000fc600078e020c */
[----:B------:R-:W-:Y:S02]  /*0e80*/  ISETP.GE.AND P2, PT, R14, RZ, PT ;  /* 0x000000ff0e00720c */ /* 0x000fe40003f46270 */
[----:B------:R0:W4:Y:S01]  /*0e90*/  LDG.E R29, desc[UR4][R20.64] ;  /* 0x00000004141d7981 */ /* 0x000122000c1e1900 */
[----:B-1----:R-:W-:Y:S01]  /*0ea0*/  IABS R19, R14 ;  /* 0x0000000e00137213 */ /* 0x002fe20000000000 */
[----:B------:R-:W-:-:S04]  /*0eb0*/  IMAD.WIDE R14, R28, 0x4, R12 ;  /* 0x000000041c0e7825 */ /* 0x000fc800078e020c */
[----:B------:R-:W-:Y:S02]  /*0ec0*/  IMAD.MOV.U32 R28, RZ, RZ, R24 ;  /* 0x000000ffff1c7224 */ /* 0x000fe400078e0018 */
[----:B0-----:R-:W-:-:S03]  /*0ed0*/  IMAD.MOV.U32 R20, RZ, RZ, R25 ;  /* 0x000000ffff147224 */ /* 0x001fc600078e0019 */
[----:B------:R-:W-:Y:S01]  /*0ee0*/  @!P4 IADD3 R28, PT, PT, -R28, RZ, RZ ;  /* 0x000000ff1c1cc210 */ /* 0x000fe20007ffe1ff */
[----:B------:R-:W-:-:S03]  /*0ef0*/  @!P3 IMAD.MOV R20, RZ, RZ, -R20 ;  /* 0x000000ffff14b224 */ /* 0x000fc600078e0a14 */
[C---:B------:R-:W-:Y:S02]  /*0f00*/  SEL R21, R11.reuse, R28, !P1 ;  /* 0x0000001c0b157207 */ /* 0x040fe40004800000 */
[C---:B------:R-:W-:Y:S01]  /*0f10*/  SEL R17, R11.reuse, R16, !P1 ;  /* 0x000000100b117207 */ /* 0x040fe20004800000 */
[----:B------:R-:W-:Y:S01]  /*0f20*/  @!P5 IMAD.MOV R27, RZ, RZ, -R27 ;  /* 0x000000ffff1bd224 */ /* 0x000fe200078e0a1b */
[----:B------:R-:W-:Y:S01]  /*0f30*/  SEL R28, R11, R20, !P1 ;  /* 0x000000140b1c7207 */ /* 0x000fe20004800000 */
[----:B------:R-:W-:-:S04]  /*0f40*/  IMAD.WIDE R20, R21, 0x4, R12 ;  /* 0x0000000415147825 */ /* 0x000fc800078e020c */
[--C-:B------:R-:W-:Y:S01]  /*0f50*/  IMAD.WIDE R16, R17, 0x4, R12.reuse ;  /* 0x0000000411107825 */ /* 0x100fe200078e020c */
[----:B------:R-:W-:Y:S01]  /*0f60*/  SEL R25, R11, R27, !P1 ;  /* 0x0000001b0b197207 */ /* 0x000fe20004800000 */
[----:B------:R0:W5:Y:S04]  /*0f70*/  LDG.E R20, desc[UR4][R20.64] ;  /* 0x0000000414147981 */ /* 0x000168000c1e1900 */
[----:B------:R-:W3:Y:S01]  /*0f80*/  LDG.E R17, desc[UR4][R16.64] ;  /* 0x0000000410117981 */ /* 0x000ee2000c1e1900 */
[----:B------:R-:W-:-:S04]  /*0f90*/  IMAD.WIDE R24, R25, 0x4, R12 ;  /* 0x0000000419187825 */ /* 0x000fc800078e020c */
[----:B0-----:R-:W-:Y:S02]  /*0fa0*/  VIADD R21, R2, 0x8 ;  /* 0x0000000802157836 */ /* 0x001fe40000000000 */
[----:B------:R-:W5:Y:S04]  /*0fb0*/  LDG.E R25, desc[UR4][R24.64] ;  /* 0x0000000418197981 */ /* 0x000f68000c1e1900 */
[----:B------:R0:W5:Y:S01]  /*0fc0*/  LDG.E R16, desc[UR4][R14.64] ;  /* 0x000000040e107981 */ /* 0x000162000c1e1900 */
[----:B------:R-:W-:-:S04]  /*0fd0*/  IMAD.HI.U32 R27, R7, R19, RZ ;  /* 0x00000013071b7227 */ /* 0x000fc800078e00ff */
[----:B0-----:R-:W-:Y:S01]  /*0fe0*/  IMAD.WIDE R14, R28, 0x4, R12 ;  /* 0x000000041c0e7825 */ /* 0x001fe200078e020c */
[----:B------:R-:W-:-:S05]  /*0ff0*/  IABS R28, R21 ;  /* 0x00000015001c7213 */ /* 0x000fca0000000000 */
[----:B------:R-:W-:-:S04]  /*1000*/  IMAD.HI.U32 R24, R7, R28, RZ ;  /* 0x0000001c07187227 */ /* 0x000fc800078e00ff */
[----:B------:R-:W-:Y:S01]  /*1010*/  IMAD.MOV R27, RZ, RZ, -R27 ;  /* 0x000000ffff1b7224 */ /* 0x000fe200078e0a1b */
[----:B------:R-:W-:-:S03]  /*1020*/  IADD3 R24, PT, PT, -R24, RZ, RZ ;  /* 0x000000ff18187210 */ /* 0x000fc60007ffe1ff */
[C---:B------:R-:W-:Y:S02]  /*1030*/  IMAD R27, R10.reuse, R27, R19 ;  /* 0x0000001b0a1b7224 */ /* 0x040fe400078e0213 */
[----:B------:R-:W-:Y:S01]  /*1040*/  IMAD R24, R10, R24, R28 ;  /* 0x000000180a187224 */ /* 0x000fe200078e021c */
[----:B------:R-:W-:Y:S01]  /*1050*/  ISETP.GE.AND P3, PT, R21, RZ, PT ;  /* 0x000000ff1500720c */ /* 0x000fe20003f66270 */
[----:B------:R0:W5:Y:S01]  /*1060*/  LDG.E R19, desc[UR4][R14.64] ;  /* 0x000000040e137981 */ /* 0x000162000c1e1900 */
[C---:B------:R-:W-:Y:S02]  /*1070*/  ISETP.GT.U32.AND P4, PT, R5.reuse, R27, PT ;  /* 0x0000001b0500720c */ /* 0x040fe40003f84070 */
[----:B------:R-:W-:-:S11]  /*1080*/  ISETP.GT.U32.AND P5, PT, R5, R24, PT ;  /* 0x000000180500720c */ /* 0x000fd60003fa4070 */
[--C-:B------:R-:W-:Y:S02]  /*1090*/  @!P4 IMAD.IADD R27, R27, 0x1, -R10.reuse ;  /* 0x000000011b1bc824 */ /* 0x100fe400078e0a0a */
[----:B------:R-:W-:-:S03]  /*10a0*/  @!P5 IMAD.IADD R24, R24, 0x1, -R10 ;  /* 0x000000011818d824 */ /* 0x000fc600078e0a0a */
[C---:B------:R-:W-:Y:S02]  /*10b0*/  ISETP.GT.U32.AND P4, PT, R5.reuse, R27, PT ;  /* 0x0000001b0500720c */ /* 0x040fe40003f84070 */
[----:B------:R-:W-:-:S11]  /*10c0*/  ISETP.GT.U32.AND P5, PT, R5, R24, PT ;  /* 0x000000180500720c */ /* 0x000fd60003fa4070 */
[----:B------:R-:W-:Y:S02]  /*10d0*/  @!P4 IMAD.IADD R27, R27, 0x1, -R10 ;  /* 0x000000011b1bc824 */ /* 0x000fe400078e0a0a */
[----:B------:R-:W-:Y:S02]  /*10e0*/  @!P5 IADD3 R24, PT, PT, R24, -R10, RZ ;  /* 0x8000000a1818d210 */ /* 0x000fe40007ffe0ff */
[----:B------:R-:W-:-:S03]  /*10f0*/  @!P2 IMAD.MOV R27, RZ, RZ, -R27 ;  /* 0x000000ffff1ba224 */ /* 0x000fc600078e0a1b */
[----:B------:R-:W-:Y:S02]  /*1100*/  @!P3 IMAD.MOV R24, RZ, RZ, -R24 ;  /* 0x000000ffff18b224 */ /* 0x000fe400078e0a18 */
[----:B0-----:R-:W-:-:S03]  /*1110*/  SEL R15, R11, R27, !P1 ;  /* 0x0000001b0b0f7207 */ /* 0x001fc60004800000 */
[----:B------:R-:W-:Y:S02]  /*1120*/  SEL R11, R11, R24, !P1 ;  /* 0x000000180b0b7207 */ /* 0x000fe40004800000 */
[----:B------:R-:W-:-:S04]  /*1130*/  IMAD.WIDE R14, R15, 0x4, R12 ;  /* 0x000000040f0e7825 */ /* 0x000fc800078e020c */
[----:B------:R-:W-:Y:S02]  /*1140*/  IMAD.WIDE R10, R11, 0x4, R12 ;  /* 0x000000040b0a7825 */ /* 0x000fe400078e020c */
[----:B------:R-:W5:Y:S04]  /*1150*/  LDG.E R14, desc[UR4][R14.64] ;  /* 0x000000040e0e7981 */ /* 0x000f68000c1e1900 */
[----:B------:R-:W5:Y:S01]  /*1160*/  LDG.E R11, desc[UR4][R10.64] ;  /* 0x000000040a0b7981 */ /* 0x000f62000c1e1900 */
[----:B------:R-:W-:-:S05]  /*1170*/  VIADD R8, R8, 0x10 ;  /* 0x0000001008087836 */ /* 0x000fca0000000000 */
[----:B------:R-:W-:Y:S02]  /*1180*/  ISETP.NE.AND P1, PT, R8, RZ, PT ;  /* 0x000000ff0800720c */ /* 0x000fe40003f25270 */
[----:B------:R-:W-:Y:S02]  /*1190*/  IADD3 R2, PT, PT, R2, 0x10, RZ ;  /* 0x0000001002027810 */ /* 0x000fe40007ffe0ff */
[----:B--2---:R-:W-:-:S04]  /*11a0*/  IADD3 R9, PT, PT, R22, R23, R9 ;  /* 0x0000001716097210 */ /* 0x004fc80007ffe009 */
[----:B---3--:R-:W-:-:S04]  /*11b0*/  IADD3 R9, PT, PT, R17, R26, R9 ;  /* 0x0000001a11097210 */ /* 0x008fc80007ffe009 */
[----:B----4-:R-:W-:-:S04]  /*11c0*/  IADD3 R9, PT, PT, R29, R18, R9 ;  /* 0x000000121d097210 */ /* 0x010fc80007ffe009 */
[----:B-----5:R-:W-:-:S04]  /*11d0*/  IADD3 R9, PT, PT, R25, R16, R9 ;  /* 0x0000001019097210 */ /* 0x020fc80007ffe009 */
[----:B------:R-:W-:-:S04]  /*11e0*/  IADD3 R9, PT, PT, R19, R20, R9 ;  /* 0x0000001413097210 */ /* 0x000fc80007ffe009 */
[----:B------:R-:W-:Y:S01]  /*11f0*/  IADD3 R9, PT, PT, R11, R14, R9 ;  /* 0x0000000e0b097210 */ /* 0x000fe20007ffe009 */
[----:B------:R-:W-:Y:S06]  /*1200*/  @P1 BRA `(.L_x_4) ;  /* 0xfffffff0000c1947 */ /* 0x000fec000383ffff */
.L_x_3:
[----:B0-----:R-:W-:Y:S05]  /*1210*/  BSYNC.RECONVERGENT B1 ;  /* 0x0000000000017941 */ /* 0x001fea0003800200 */
.L_x_2:
[----:B------:R-:W-:Y:S05]  /*1220*/  @!P0 BRA `(.L_x_1) ;  /* 0x00000010000c8947 */ /* 0x000fea0003800000 */
[----:B------:R-:W-:Y:S01]  /*1230*/  ISETP.GE.U32.AND P1, PT, R3, 0x8, PT ;  /* 0x000000080300780c */ /* 0x000fe20003f26070 */
[----:B------:R-:W-:Y:S01]  /*1240*/  BSSY.RECONVERGENT B1, `(.L_x_5) ;  /* 0x000008d000017945 */ /* 0x000fe20003800200 */
[----:B------:R-:W-:-:S04]  /*1250*/  LOP3.LUT R16, R0, 0x7, RZ, 0xc0, !PT ;  /* 0x0000000700107812 */ /* 0x000fc800078ec0ff */
[----:B------:R-:W-:-:S07]  /*1260*/  ISETP.NE.AND P0, PT, R16, RZ, PT ;  /* 0x000000ff1000720c */ /* 0x000fce0003f05270 */
[----:B------:R-:W-:Y:S06]  /*1270*/  @!P1 BRA `(.L_x_6) ;  /* 0x0000000800249947 */ /* 0x000fec0003800000 */
[----:B------:R-:W0:Y:S01]  /*1280*/  LDC R15, c[0x0][0x390] ;  /* 0x0000e400ff0f7b82 */ /* 0x000e220000000800 */
[----:B------:R-:W-:Y:S01]  /*1290*/  IMAD.MOV.U32 R10, RZ, RZ, RZ ;  /* 0x000000ffff0a7224 */ /* 0x000fe200078e00ff */
[----:B0-----:R-:W-:Y:S01]  /*12a0*/  IABS R12, R15 ;  /* 0x0000000f000c7213 */ /* 0x001fe20000000000 */
[----:B------:R-:W-:-:S03]  /*12b0*/  IMAD.IADD R2, R4, 0x1, R15 ;  /* 0x0000000104027824 */ /* 0x000fc600078e020f */
[----:B------:R-:W0:Y:S01]  /*12c0*/  I2F.RP R5, R12 ;  /* 0x0000000c00057306 */ /* 0x000e220000209400 */
[C---:B------:R-:W-:Y:S01]  /*12d0*/  VIADD R14, R2.reuse, 0x2 ;  /* 0x00000002020e7836 */ /* 0x040fe20000000000 */
[C---:B------:R-:W-:Y:S01]  /*12e0*/  IADD3 R3, PT, PT, R2.reuse, 0x1, RZ ;  /* 0x0000000102037810 */ /* 0x040fe20007ffe0ff */
[C---:B------:R-:W-:Y:S01]  /*12f0*/  VIADD R6, R2.reuse, 0x3 ;  /* 0x0000000302067836 */ /* 0x040fe20000000000 */
[----:B------:R-:W-:Y:S01]  /*1300*/  IABS R13, R2 ;  /* 0x00000002000d7213 */ /* 0x000fe20000000000 */
[----:B------:R-:W-:Y:S01]  /*1310*/  VIADD R20, R2, 0x5 ;  /* 0x0000000502147836 */ /* 0x000fe20000000000 */
[----:B------:R-:W-:Y:S02]  /*1320*/  IABS R19, R3 ;  /* 0x0000000300137213 */ /* 0x000fe40000000000 */
[----:B------:R-:W-:Y:S02]  /*1330*/  IABS R21, R14 ;  /* 0x0000000e00157213 */ /* 0x000fe40000000000 */
[----:B------:R-:W-:-:S02]  /*1340*/  IABS R23, R6 ;  /* 0x0000000600177213 */ /* 0x000fc40000000000 */
[----:B------:R-:W-:Y:S01]  /*1350*/  IADD3 R22, PT, PT, R2, 0x4, RZ ;  /* 0x0000000402167810 */ /* 0x000fe20007ffe0ff */
[----:B0-----:R-:W0:Y:S03]  /*1360*/  MUFU.RCP R5, R5 ;  /* 0x0000000500057308 */ /* 0x001e260000001000 */
[----:B------:R-:W-:Y:S01]  /*1370*/  IABS R18, R22 ;  /* 0x0000001600127213 */ /* 0x000fe20000000000 */
[----:B0-----:R-:W-:-:S06]  /*1380*/  VIADD R11, R5, 0xffffffe ;  /* 0x0ffffffe050b7836 */ /* 0x001fcc0000000000 */
[----:B------:R-:W0:Y:S02]  /*1390*/  F2I.FTZ.U32.TRUNC.NTZ R11, R11 ;  /* 0x0000000b000b7305 */ /* 0x000e24000021f000 */
[----:B0-----:R-:W-:-:S04]  /*13a0*/  IMAD.MOV R7, RZ, RZ, -R11 ;  /* 0x000000ffff077224 */ /* 0x001fc800078e0a0b */
[----:B------:R-:W-:-:S04]  /*13b0*/  IMAD R7, R7, R12, RZ ;  /* 0x0000000c07077224 */ /* 0x000fc800078e02ff */
[----:B------:R-:W-:-:S06]  /*13c0*/  IMAD.HI.U32 R10, R11, R7, R10 ;  /* 0x000000070b0a7227 */ /* 0x000fcc00078e000a */
[----:B------:R-:W-:-:S04]  /*13d0*/  IMAD.HI.U32 R7, R10, R19, RZ ;  /* 0x000000130a077227 */ /* 0x000fc800078e00ff */
[----:B------:R-:W-:Y:S02]  /*13e0*/  IMAD.MOV R17, RZ, RZ, -R7 ;  /* 0x000000ffff117224 */ /* 0x000fe400078e0a07 */
[----:B------:R-:W-:-:S04]  /*13f0*/  IMAD.HI.U32 R8, R10, R21, RZ ;  /* 0x000000150a087227 */ /* 0x000fc800078e00ff */
[----:B------:R-:W-:-:S04]  /*1400*/  IMAD.HI.U32 R11, R10, R23, RZ ;  /* 0x000000170a0b7227 */ /* 0x000fc800078e00ff */
[----:B------:R-:W-:Y:S01]  /*1410*/  IMAD.HI.U32 R5, R10, R13, RZ ;  /* 0x0000000d0a057227 */ /* 0x000fe200078e00ff */
[----:B------:R-:W-:-:S03]  /*1420*/  IADD3 R11, PT, PT, -R11, RZ, RZ ;  /* 0x000000ff0b0b7210 */ /* 0x000fc60007ffe1ff */
[C---:B------:R-:W-:Y:S02]  /*1430*/  IMAD R19, R12.reuse, R17, R19 ;  /* 0x000000110c137224 */ /* 0x040fe400078e0213 */
[----:B------:R-:W-:Y:S02]  /*1440*/  IMAD.MOV R8, RZ, RZ, -R8 ;  /* 0x000000ffff087224 */ /* 0x000fe400078e0a08 */
[----:B------:R-:W-:Y:S01]  /*1450*/  IMAD.MOV R7, RZ, RZ, -R5 ;  /* 0x000000ffff077224 */ /* 0x000fe200078e0a05 */
[----:B------:R-:W-:Y:S01]  /*1460*/  ISETP.GT.U32.AND P1, PT, R12, R19, PT ;  /* 0x000000130c00720c */ /* 0x000fe20003f24070 */
[----:B------:R-:W-:Y:S01]  /*1470*/  IMAD.MOV.U32 R5, RZ, RZ, R18 ;  /* 0x000000ffff057224 */ /* 0x000fe200078e0012 */
[----:B------:R-:W-:Y:S01]  /*1480*/  IADD3 R18, PT, PT, R2, 0x7, RZ ;  /* 0x0000000702127810 */ /* 0x000fe20007ffe0ff */
[----:B------:R-:W-:Y:S02]  /*1490*/  IMAD R17, R12, R8, R21 ;  /* 0x000000080c117224 */ /* 0x000fe400078e0215 */
[----:B------:R-:W-:Y:S01]  /*14a0*/  VIADD R21, R2, 0x6 ;  /* 0x0000000602157836 */ /* 0x000fe20000000000 */
[----:B------:R-:W-:Y:S01]  /*14b0*/  IABS R25, R18 ;  /* 0x0000001200197213 */ /* 0x000fe20000000000 */
[----:B------:R-:W-:Y:S01]  /*14c0*/  IMAD R8, R12, R11, R23 ;  /* 0x0000000b0c087224 */ /* 0x000fe200078e0217 */
[----:B------:R-:W-:Y:S01]  /*14d0*/  IABS R23, R20 ;  /* 0x0000001400177213 */ /* 0x000fe20000000000 */
[----:B------:R-:W-:Y:S01]  /*14e0*/  IMAD.HI.U32 R11, R10, R5, RZ ;  /* 0x000000050a0b7227 */ /* 0x000fe200078e00ff */
[----:B------:R-:W-:-:S02]  /*14f0*/  IABS R24, R21 ;  /* 0x0000001500187213 */ /* 0x000fc40000000000 */
[C---:B------:R-:W-:Y:S01]  /*1500*/  ISETP.GT.U32.AND P5, PT, R12.reuse, R17, PT ;  /* 0x000000110c00720c */ /* 0x040fe20003fa4070 */
[C---:B------:R-:W-:Y:S02]  /*1510*/  IMAD R7, R12.reuse, R7, R13 ;  /* 0x000000070c077224 */ /* 0x040fe400078e020d */
[----:B------:R-:W-:Y:S02]  /*1520*/  IMAD.MOV R13, RZ, RZ, -R11 ;  /* 0x000000ffff0d7224 */ /* 0x000fe400078e0a0b */
[----:B------:R-:W-:Y:S01]  /*1530*/  IMAD.MOV.U32 R11, RZ, RZ, R23 ;  /* 0x000000ffff0b7224 */ /* 0x000fe200078e0017 */
[----:B------:R-:W-:Y:S01]  /*1540*/  ISETP.GT.U32.AND P6, PT, R12, R7, PT ;  /* 0x000000070c00720c */ /* 0x000fe20003fc4070 */
[----:B------:R-:W-:Y:S02]  /*1550*/  IMAD.MOV.U32 R23, RZ, RZ, R24 ;  /* 0x000000ffff177224 */ /* 0x000fe400078e0018 */
[----:B------:R-:W-:-:S04]  /*1560*/  IMAD.HI.U32 R24, R10, R11, RZ ;  /* 0x0000000b0a187227 */ /* 0x000fc800078e00ff */
[----:B------:R-:W-:Y:S01]  /*1570*/  @!P1 IMAD.IADD R19, R19, 0x1, -R12 ;  /* 0x0000000113139824 */ /* 0x000fe200078e0a0c */
[C---:B------:R-:W-:Y:S01]  /*1580*/  ISETP.GT.U32.AND P1, PT, R12.reuse, R8, PT ;  /* 0x000000080c00720c */ /* 0x040fe20003f24070 */
[----:B------:R-:W-:Y:S01]  /*1590*/  IMAD R5, R12, R13, R5 ;  /* 0x0000000d0c057224 */ /* 0x000fe200078e0205 */
[----:B------:R-:W-:Y:S01]  /*15a0*/  MOV R13, R25 ;  /* 0x00000019000d7202 */ /* 0x000fe20000000f00 */
[----:B------:R-:W-:Y:S01]  /*15b0*/  IMAD.HI.U32 R25, R10, R23, RZ ;  /* 0x000000170a197227 */ /* 0x000fe200078e00ff */
[C---:B------:R-:W-:Y:S02]  /*15c0*/  ISETP.GT.U32.AND P4, PT, R12.reuse, R19, PT ;  /* 0x000000130c00720c */ /* 0x040fe40003f84070 */
[----:B------:R-:W-:Y:S01]  /*15d0*/  ISETP.GT.U32.AND P2, PT, R12, R5, PT ;  /* 0x000000050c00720c */ /* 0x000fe20003f44070 */
[----:B------:R-:W-:Y:S01]  /*15e0*/  IMAD.MOV R24, RZ, RZ, -R24 ;  /* 0x000000ffff187224 */ /* 0x000fe200078e0a18 */
[----:B------:R-:W-:Y:S01]  /*15f0*/  IADD3 R25, PT, PT, -R25, RZ, RZ ;  /* 0x000000ff19197210 */ /* 0x000fe20007ffe1ff */
[----:B------:R-:W-:Y:S01]  /*1600*/  IMAD.HI.U32 R10, R10, R13, RZ ;  /* 0x0000000d0a0a7227 */ /* 0x000fe200078e00ff */
[----:B------:R-:W-:-:S03]  /*1610*/  @!P5 IADD3 R17, PT, PT, R17, -R12, RZ ;  /* 0x8000000c1111d210 */ /* 0x000fc60007ffe0ff */
[C---:B------:R-:W-:Y:S02]  /*1620*/  IMAD R11, R12.reuse, R24, R11 ;  /* 0x000000180c0b7224 */ /* 0x040fe400078e020b */
[----:B------:R-:W-:Y:S02]  /*1630*/  IMAD.MOV R26, RZ, RZ, -R10 ;  /* 0x000000ffff1a7224 */ /* 0x000fe400078e0a0a */
[C---:B------:R-:W-:Y:S01]  /*1640*/  IMAD R10, R12.reuse, R25, R23 ;  /* 0x000000190c0a7224 */ /* 0x040fe200078e0217 */
[C---:B------:R-:W-:Y:S01]  /*1650*/  ISETP.GT.U32.AND P3, PT, R12.reuse, R11, PT ;  /* 0x0000000b0c00720c */ /* 0x040fe20003f64070 */
[C---:B------:R-:W-:Y:S01]  /*1660*/  IMAD R13, R12.reuse, R26, R13 ;  /* 0x0000001a0c0d7224 */ /* 0x040fe200078e020d */
[----:B------:R-:W-:Y:S01]  /*1670*/  @!P2 IADD3 R5, PT, PT, R5, -R12, RZ ;  /* 0x8000000c0505a210 */ /* 0x000fe20007ffe0ff */
[--C-:B------:R-:W-:Y:S01]  /*1680*/  @!P4 IMAD.IADD R19, R19, 0x1, -R12.reuse ;  /* 0x000000011313c824 */ /* 0x100fe200078e0a0c */
[C---:B------:R-:W-:Y:S01]  /*1690*/  ISETP.GT.U32.AND P4, PT, R12.reuse, R10, PT ;  /* 0x0000000a0c00720c */ /* 0x040fe20003f84070 */
[--C-:B------:R-:W-:Y:S01]  /*16a0*/  @!P6 IMAD.IADD R7, R7, 0x1, -R12.reuse ;  /* 0x000000010707e824 */ /* 0x100fe200078e0a0c */
[----:B------:R-:W-:Y:S01]  /*16b0*/  ISETP.GT.U32.AND P5, PT, R12, R13, PT ;  /* 0x0000000d0c00720c */ /* 0x000fe20003fa4070 */
[----:B------:R-:W-:Y:S01]  /*16c0*/  @!P1 IMAD.IADD R8, R8, 0x1, -R12 ;  /* 0x0000000108089824 */ /* 0x000fe200078e0a0c */
[----:B------:R-:W-:-:S02]  /*16d0*/  ISETP.GT.U32.AND P6, PT, R12, R17, PT ;  /* 0x000000110c00720c */ /* 0x000fc40003fc4070 */
[----:B------:R-:W-:Y:S02]  /*16e0*/  ISETP.GT.U32.AND P1, PT, R12, R7, PT ;  /* 0x000000070c00720c */ /* 0x000fe40003f24070 */
[----:B------:R-:W-:Y:S01]  /*16f0*/  ISETP.GE.AND P2, PT, R3, RZ, PT ;  /* 0x000000ff0300720c */ /* 0x000fe20003f46270 */
[----:B------:R-:W-:Y:S01]  /*1700*/  @!P3 IMAD.IADD R11, R11, 0x1, -R12 ;  /* 0x000000010b0bb824 */ /* 0x000fe200078e0a0c */
[----:B------:R-:W-:-:S03]  /*1710*/  ISETP.GE.AND P3, PT, R14, RZ, PT ;  /* 0x000000ff0e00720c */ /* 0x000fc60003f66270 */
[--C-:B------:R-:W-:Y:S01]  /*1720*/  @!P4 IMAD.IADD R10, R10, 0x1, -R12.reuse ;  /* 0x000000010a0ac824 */ /* 0x100fe200078e0a0c */
[----:B------:R-:W-:Y:S02]  /*1730*/  ISETP.GE.AND P4, PT, R2, RZ, PT ;  /* 0x000000ff0200720c */ /* 0x000fe40003f86270 */
[----:B------:R-:W-:Y:S01]  /*1740*/  @!P5 IADD3 R13, PT, PT, R13, -R12, RZ ;  /* 0x8000000c0d0dd210 */ /* 0x000fe20007ffe0ff */
[--C-:B------:R-:W-:Y:S01]  /*1750*/  @!P6 IMAD.IADD R17, R17, 0x1, -R12.reuse ;  /* 0x000000011111e824 */ /* 0x100fe200078e0a0c */
[C---:B------:R-:W-:Y:S01]  /*1760*/  ISETP.GT.U32.AND P5, PT, R12.reuse, R8, PT ;  /* 0x000000080c00720c */ /* 0x040fe20003fa4070 */
[----:B------:R-:W-:Y:S01]  /*1770*/  @!P1 IMAD.IADD R7, R7, 0x1, -R12 ;  /* 0x0000000107079824 */ /* 0x000fe200078e0a0c */
[C---:B------:R-:W-:Y:S01]  /*1780*/  ISETP.GT.U32.AND P1, PT, R12.reuse, R5, PT ;  /* 0x000000050c00720c */ /* 0x040fe20003f24070 */
[----:B------:R-:W0:Y:S01]  /*1790*/  LDC.64 R2, c[0x0][0x388] ;  /* 0x0000e200ff027b82 */ /* 0x000e220000000a00 */
[----:B------:R-:W-:Y:S01]  /*17a0*/  ISETP.GT.U32.AND P6, PT, R12, R10, PT ;  /* 0x0000000a0c00720c */ /* 0x000fe20003fc4070 */
[----:B------:R-:W-:Y:S01]  /*17b0*/  @!P3 IMAD.MOV R17, RZ, RZ, -R17 ;  /* 0x000000ffff11b224 */ /* 0x000fe200078e0a11 */
[----:B------:R-:W-:-:S02]  /*17c0*/  @!P2 IADD3 R19, PT, PT, -R19, RZ, RZ ;  /* 0x000000ff1313a210 */ /* 0x000fc40007ffe1ff */
[C---:B------:R-:W-:Y:S01]  /*17d0*/  ISETP.GT.U32.AND P3, PT, R12.reuse, R13, PT ;  /* 0x0000000d0c00720c */ /* 0x040fe20003f64070 */
[----:B------:R-:W-:Y:S01]  /*17e0*/  @!P4 IMAD.MOV R7, RZ, RZ, -R7 ;  /* 0x000000ffff07c224 */ /* 0x000fe200078e0a07 */
[----:B------:R-:W-:Y:S02]  /*17f0*/  ISETP.GT.U32.AND P2, PT, R12, R11, PT ;  /* 0x0000000b0c00720c */ /* 0x000fe40003f44070 */
[----:B------:R-:W-:Y:S02]  /*1800*/  ISETP.NE.AND P4, PT, R15, RZ, PT ;  /* 0x000000ff0f00720c */ /* 0x000fe40003f85270 */
[-C--:B------:R-:W-:Y:S01]  /*1810*/  @!P5 IADD3 R8, PT, PT, R8, -R12.reuse, RZ ;  /* 0x8000000c0808d210 */ /* 0x080fe20007ffe0ff */
[----:B------:R-:W-:Y:S01]  /*1820*/  @!P1 IMAD.IADD R5, R5, 0x1, -R12 ;  /* 0x0000000105059824 */ /* 0x000fe200078e0a0c */
[----:B------:R-:W-:Y:S02]  /*1830*/  ISETP.GE.AND P5, PT, R6, RZ, PT ;  /* 0x000000ff0600720c */ /* 0x000fe40003fa6270 */
[----:B------:R-:W-:-:S02]  /*1840*/  @!P6 IADD3 R10, PT, PT, R10, -R12, RZ ;  /* 0x8000000c0a0ae210 */ /* 0x000fc40007ffe0ff */
[----:B------:R-:W-:Y:S01]  /*1850*/  ISETP.GE.AND P1, PT, R22, RZ, PT ;  /* 0x000000ff1600720c */ /* 0x000fe20003f26270 */
[--C-:B------:R-:W-:Y:S01]  /*1860*/  @!P3 IMAD.IADD R13, R13, 0x1, -R12.reuse ;  /* 0x000000010d0db824 */ /* 0x100fe200078e0a0c */
[----:B------:R-:W-:Y:S01]  /*1870*/  ISETP.GE.AND P6, PT, R21, RZ, PT ;  /* 0x000000ff1500720c */ /* 0x000fe20003fc6270 */
[----:B------:R-:W-:Y:S01]  /*1880*/  @!P2 IMAD.IADD R11, R11, 0x1, -R12 ;  /* 0x000000010b0ba824 */ /* 0x000fe200078e0a0c */
[----:B------:R-:W-:Y:S02]  /*1890*/  ISETP.GE.AND P3, PT, R18, RZ, PT ;  /* 0x000000ff1200720c */ /* 0x000fe40003f66270 */
[----:B------:R-:W-:Y:S02]  /*18a0*/  ISETP.GE.AND P2, PT, R20, RZ, PT ;  /* 0x000000ff1400720c */ /* 0x000fe40003f46270 */
[----:B------:R-:W-:Y:S01]  /*18b0*/  LOP3.LUT R15, RZ, R15, RZ, 0x33, !PT ;  /* 0x0000000fff0f7212 */ /* 0x000fe200078e33ff */
[----:B------:R-:W-:Y:S01]  /*18c0*/  IMAD.MOV.U32 R12, RZ, RZ, R11 ;  /* 0x000000ffff0c7224 */ /* 0x000fe200078e000b */
[----:B------:R-:W-:-:S02]  /*18d0*/  MOV R14, R13 ;  /* 0x0000000d000e7202 */ /* 0x000fc40000000f00 */
[C---:B------:R-:W-:Y:S01]  /*18e0*/  SEL R7, R15.reuse, R7, !P4 ;  /* 0x000000070f077207 */ /* 0x040fe20006000000 */
[----:B------:R-:W-:Y:S01]  /*18f0*/  @!P5 IMAD.MOV R8, RZ, RZ, -R8 ;  /* 0x000000ffff08d224 */ /* 0x000fe200078e0a08 */
[C---:B------:R-:W-:Y:S01]  /*1900*/  SEL R19, R15.reuse, R19, !P4 ;  /* 0x000000130f137207 */ /* 0x040fe20006000000 */
[----:B------:R-:W-:Y:S01]  /*1910*/  @!P1 IMAD.MOV R5, RZ, RZ, -R5 ;  /* 0x000000ffff059224 */ /* 0x000fe200078e0a05 */
[----:B------:R-:W-:Y:S01]  /*1920*/  SEL R11, R15, R17, !P4 ;  /* 0x000000110f0b7207 */ /* 0x000fe20006000000 */
[----:B------:R-:W-:Y:S02]  /*1930*/  @!P6 IMAD.MOV R10, RZ, RZ, -R10 ;  /* 0x000000ffff0ae224 */ /* 0x000fe400078e0a0a */
[----:B0-----:R-:W-:Y:S01]  /*1940*/  IMAD.WIDE R6, R7, 0x4, R2 ;  /* 0x0000000407067825 */ /* 0x001fe200078e0202 */
[----:B------:R-:W-:Y:S02]  /*1950*/  @!P2 IADD3 R12, PT, PT, -R12, RZ, RZ ;  /* 0x000000ff0c0ca210 */ /* 0x000fe40007ffe1ff */
[C---:B------:R-:W-:Y:S01]  /*1960*/  SEL R13, R15.reuse, R8, !P4 ;  /* 0x000000080f0d7207 */ /* 0x040fe20006000000 */
[----:B------:R-:W-:Y:S01]  /*1970*/  @!P3 IMAD.MOV R14, RZ, RZ, -R14 ;  /* 0x000000ffff0eb224 */ /* 0x000fe200078e0a0e */
[----:B------:R-:W-:Y:S01]  /*1980*/  SEL R5, R15, R5, !P4 ;  /* 0x000000050f057207 */ /* 0x000fe20006000000 */
[--C-:B------:R-:W-:Y:S01]  /*1990*/  IMAD.WIDE R18, R19, 0x4, R2.reuse ;  /* 0x0000000413127825 */ /* 0x100fe200078e0202 */
[C---:B------:R-:W-:Y:S01]  /*19a0*/  SEL R23, R15.reuse, R10, !P4 ;  /* 0x0000000a0f177207 */ /* 0x040fe20006000000 */
[----:B------:R0:W2:Y:S01]  /*19b0*/  LDG.E R6, desc[UR4][R6.64] ;  /* 0x0000000406067981 */ /* 0x0000a2000c1e1900 */
[----:B------:R-:W-:Y:S01]  /*19c0*/  SEL R21, R15, R12, !P4 ;  /* 0x0000000c0f157207 */ /* 0x000fe20006000000 */
[----:B------:R-:W-:-:S02]  /*19d0*/  IMAD.WIDE R10, R11, 0x4, R2 ;  /* 0x000000040b0a7825 */ /* 0x000fc400078e0202 */
[----:B------:R-:W3:Y:S02]  /*19e0*/  LDG.E R18, desc[UR4][R18.64] ;  /* 0x0000000412127981 */ /* 0x000ee4000c1e1900 */
[--C-:B------:R-:W-:Y:S02]  /*19f0*/  IMAD.WIDE R12, R13, 0x4, R2.reuse ;  /* 0x000000040d0c7825 */ /* 0x100fe400078e0202 */
[----:B------:R-:W3:Y:S01]  /*1a00*/  LDG.E R11, desc[UR4][R10.64] ;  /* 0x000000040a0b7981 */ /* 0x000ee2000c1e1900 */
[----:B0-----:R-:W-:Y:S01]  /*1a10*/  SEL R7, R15, R14, !P4 ;  /* 0x0000000e0f077207 */ /* 0x001fe20006000000 */
[--C-:B------:R-:W-:Y:S02]  /*1a20*/  IMAD.WIDE R14, R5, 0x4, R2.reuse ;  /* 0x00000004050e7825 */ /* 0x100fe400078e0202 */
[----:B------:R-:W4:Y:S02]  /*1a30*/  LDG.E R12, desc[UR4][R12.64] ;  /* 0x000000040c0c7981 */ /* 0x000f24000c1e1900 */
[----:B------:R-:W-:-:S02]  /*1a40*/  IMAD.WIDE R20, R21, 0x4, R2 ;  /* 0x0000000415147825 */ /* 0x000fc400078e0202 */
[----:B------:R-:W4:Y:S02]  /*1a50*/  LDG.E R14, desc[UR4][R14.64] ;  /* 0x000000040e0e7981 */ /* 0x000f24000c1e1900 */
[--C-:B------:R-:W-:Y:S02]  /*1a60*/  IMAD.WIDE R22, R23, 0x4, R2.reuse ;  /* 0x0000000417167825 */ /* 0x100fe400078e0202 */
[----:B------:R-:W5:Y:S02]  /*1a70*/  LDG.E R20, desc[UR4][R20.64] ;  /* 0x0000000414147981 */ /* 0x000f64000c1e1900 */
[----:B------:R-:W-:Y:S02]  /*1a80*/  IMAD.WIDE R2, R7, 0x4, R2 ;  /* 0x0000000407027825 */ /* 0x000fe400078e0202 */
[----:B------:R-:W5:Y:S04]  /*1a90*/  LDG.E R22, desc[UR4][R22.64] ;  /* 0x0000000416167981 */ /* 0x000f68000c1e1900 */
[----:B------:R-:W5:Y:S01]  /*1aa0*/  LDG.E R2, desc[UR4][R2.64] ;  /* 0x0000000402027981 */ /* 0x000f62000c1e1900 */
[----:B------:R-:W-:Y:S01]  /*1ab0*/  VIADD R4, R4, 0x8 ;  /* 0x0000000804047836 */ /* 0x000fe20000000000 */
[----:B--2---:R-:W-:-:S04]  /*1ac0*/  IADD3 R6, PT, PT, R9, R6, RZ ;  /* 0x0000000609067210 */ /* 0x004fc80007ffe0ff */
[----:B---3--:R-:W-:-:S04]  /*1ad0*/  IADD3 R5, PT, PT, R11, R18, R6 ;  /* 0x000000120b057210 */ /* 0x008fc80007ffe006 */
[----:B----4-:R-:W-:-:S04]  /*1ae0*/  IADD3 R5, PT, PT, R14, R12, R5 ;  /* 0x0000000c0e057210 */ /* 0x010fc80007ffe005 */
[----:B-----5:R-:W-:-:S05]  /*1af0*/  IADD3 R5, PT, PT, R22, R20, R5 ;  /* 0x0000001416057210 */ /* 0x020fca0007ffe005 */
[----:B------:R-:W-:-:S07]  /*1b00*/  IMAD.IADD R9, R5, 0x1, R2 ;  /* 0x0000000105097824 */ /* 0x000fce00078e0202 */
.L_x_6:
[----:B------:R-:W-:Y:S05]  /*1b10*/  BSYNC.RECONVERGENT B1 ;  /* 0x0000000000017941 */ /* 0x000fea0003800200 */
.L_x_5:
[----:B------:R-:W-:Y:S05]  /*1b20*/  @!P0 BRA `(.L_x_1) ;  /* 0x0000000400cc8947 */ /* 0x000fea0003800000 */
[----:B------:R-:W-:Y:S01]  /*1b30*/  ISETP.GE.U32.AND P1, PT, R16, 0x4, PT ;  /* 0x000000041000780c */ /* 0x000fe20003f26070 */
[----:B------:R-:W-:Y:S01]  /*1b40*/  BSSY.RECONVERGENT B1, `(.L_x_7) ;  /* 0x000004d000017945 */ /* 0x000fe20003800200 */
[----:B------:R-:W-:-:S04]  /*1b50*/  LOP3.LUT R2, R0, 0x3, RZ, 0xc0, !PT ;  /* 0x0000000300027812 */ /* 0x000fc800078ec0ff */
[----:B------:R-:W-:-:S07]  /*1b60*/  ISETP.NE.AND P0, PT, R2, RZ, PT ;  /* 0x000000ff0200720c */ /* 0x000fce0003f05270 */
[----:B------:R-:W-:Y:S06]  /*1b70*/  @!P1 BRA `(.L_x_8) ;  /* 0x0000000400249947 */ /* 0x000fec0003800000 */
[----:B------:R-:W0:Y:S02]  /*1b80*/  LDC R3, c[0x0][0x390] ;  /* 0x0000e400ff037b82 */ /* 0x000e240000000800 */
[----:B0-----:R-:W-:Y:S01]  /*1b90*/  IABS R10, R3 ;  /* 0x00000003000a7213 */ /* 0x001fe20000000000 */
[----:B------:R-:W-:-:S03]  /*1ba0*/  IMAD.IADD R5, R4, 0x1, R3 ;  /* 0x0000000104057824 */ /* 0x000fc600078e0203 */
[----:B------:R-:W0:Y:S01]  /*1bb0*/  I2F.RP R12, R10 ;  /* 0x0000000a000c7306 */ /* 0x000e220000209400 */
[C---:B------:R-:W-:Y:S01]  /*1bc0*/  VIADD R11, R5.reuse, 0x2 ;  /* 0x00000002050b7836 */ /* 0x040fe20000000000 */
[----:B------:R-:W-:Y:S02]  /*1bd0*/  IADD3 R8, PT, PT, R5, 0x1, RZ ;  /* 0x0000000105087810 */ /* 0x000fe40007ffe0ff */
[----:B------:R-:W-:Y:S02]  /*1be0*/  IABS R19, R5 ;  /* 0x0000000500137213 */ /* 0x000fe40000000000 */
[----:B------:R-:W-:Y:S02]  /*1bf0*/  IABS R15, R8 ;  /* 0x00000008000f7213 */ /* 0x000fe40000000000 */
[----:B------:R-:W-:Y:S01]  /*1c00*/  IABS R17, R11 ;  /* 0x0000000b00117213 */ /* 0x000fe20000000000 */
[----:B0-----:R-:W0:Y:S02]  /*1c10*/  MUFU.RCP R12, R12 ;  /* 0x0000000c000c7308 */ /* 0x001e240000001000 */
[----:B0-----:R-:W-:-:S02]  /*1c20*/  IADD3 R6, PT, PT, R12, 0xffffffe, RZ ;  /* 0x0ffffffe0c067810 */ /* 0x001fc40007ffe0ff */
[----:B------:R-:W-:-:S04]  /*1c30*/  IADD3 R12, PT, PT, R5, 0x3, RZ ;  /* 0x00000003050c7810 */ /* 0x000fc80007ffe0ff */
[----:B------:R0:W1:Y:S01]  /*1c40*/  F2I.FTZ.U32.TRUNC.NTZ R7, R6 ;  /* 0x0000000600077305 */ /* 0x000062000021f000 */
[----:B------:R-:W-:Y:S01]  /*1c50*/  IABS R21, R12 ;  /* 0x0000000c00157213 */ /* 0x000fe20000000000 */
[----:B0-----:R-:W-:Y:S02]  /*1c60*/  IMAD.MOV.U32 R6, RZ, RZ, RZ ;  /* 0x000000ffff067224 */ /* 0x001fe400078e00ff */
[----:B-1----:R-:W-:-:S04]  /*1c70*/  IMAD.MOV R13, RZ, RZ, -R7 ;  /* 0x000000ffff0d7224 */ /* 0x002fc800078e0a07 */
[----:B------:R-:W-:-:S04]  /*1c80*/  IMAD R13, R13, R10, RZ ;  /* 0x0000000a0d0d7224 */ /* 0x000fc800078e02ff */
[----:B------:R-:W-:-:S06]  /*1c90*/  IMAD.HI.U32 R14, R7, R13, R6 ;  /* 0x0000000d070e7227 */ /* 0x000fcc00078e0006 */
[----:B------:R-:W-:-:S04]  /*1ca0*/  IMAD.HI.U32 R7, R14, R15, RZ ;  /* 0x0000000f0e077227 */ /* 0x000fc800078e00ff */
[----:B------:R-:W-:-:S04]  /*1cb0*/  IMAD.HI.U32 R6, R14, R19, RZ ;  /* 0x000000130e067227 */ /* 0x000fc800078e00ff */
[----:B------:R-:W-:Y:S01]  /*1cc0*/  IMAD.HI.U32 R13, R14, R17, RZ ;  /* 0x000000110e0d7227 */ /* 0x000fe200078e00ff */
[----:B------:R-:W-:-:S03]  /*1cd0*/  IADD3 R6, PT, PT, -R6, RZ, RZ ;  /* 0x000000ff06067210 */ /* 0x000fc60007ffe1ff */
[----:B------:R-:W-:Y:S02]  /*1ce0*/  IMAD.MOV R7, RZ, RZ, -R7 ;  /* 0x000000ffff077224 */ /* 0x000fe400078e0a07 */
[----:B------:R-:W-:Y:S02]  /*1cf0*/  IMAD.MOV R13, RZ, RZ, -R13 ;  /* 0x000000ffff0d7224 */ /* 0x000fe400078e0a0d */
[----:B------:R-:W-:-:S04]  /*1d00*/  IMAD.HI.U32 R14, R14, R21, RZ ;  /* 0x000000150e0e7227 */ /* 0x000fc800078e00ff */
[C---:B------:R-:W-:Y:S02]  /*1d10*/  IMAD R15, R10.reuse, R7, R15 ;  /* 0x000000070a0f7224 */ /* 0x040fe400078e020f */
[C---:B------:R-:W-:Y:S02]  /*1d20*/  IMAD R17, R10.reuse, R13, R17 ;  /* 0x0000000d0a117224 */ /* 0x040fe400078e0211 */
[----:B------:R-:W-:Y:S01]  /*1d30*/  IMAD.MOV R14, RZ, RZ, -R14 ;  /* 0x000000ffff0e7224 */ /* 0x000fe200078e0a0e */
[C---:B------:R-:W-:Y:S01]  /*1d40*/  ISETP.GT.U32.AND P2, PT, R10.reuse, R15, PT ;  /* 0x0000000f0a00720c */ /* 0x040fe20003f44070 */
[C---:B------:R-:W-:Y:S01]  /*1d50*/  IMAD R13, R10.reuse, R6, R19 ;  /* 0x000000060a0d7224 */ /* 0x040fe200078e0213 */
[C---:B------:R-:W-:Y:S01]  /*1d60*/  ISETP.GT.U32.AND P3, PT, R10.reuse, R17, PT ;  /* 0x000000110a00720c */ /* 0x040fe20003f64070 */
[C---:B------:R-:W-:Y:S01]  /*1d70*/  IMAD R19, R10.reuse, R14, R21 ;  /* 0x0000000e0a137224 */ /* 0x040fe200078e0215 */
[----:B------:R-:W0:Y:S02]  /*1d80*/  LDC.64 R6, c[0x0][0x388] ;  /* 0x0000e200ff067b82 */ /* 0x000e240000000a00 */
[----:B------:R-:W-:-:S02]  /*1d90*/  ISETP.GT.U32.AND P1, PT, R10, R13, PT ;  /* 0x0000000d0a00720c */ /* 0x000fc40003f24070 */
[----:B------:R-:W-:-:S05]  /*1da0*/  ISETP.GT.U32.AND P4, PT, R10, R19, PT ;  /* 0x000000130a00720c */ /* 0x000fca0003f84070 */
[--C-:B------:R-:W-:Y:S02]  /*1db0*/  @!P2 IMAD.IADD R15, R15, 0x1, -R10.reuse ;  /* 0x000000010f0fa824 */ /* 0x100fe400078e0a0a */
[----:B------:R-:W-:Y:S02]  /*1dc0*/  @!P3 IADD3 R17, PT, PT, R17, -R10, RZ ;  /* 0x8000000a1111b210 */ /* 0x000fe40007ffe0ff */
[----:B------:R-:W-:Y:S02]  /*1dd0*/  ISETP.GE.AND P3, PT, R8, RZ, PT ;  /* 0x000000ff0800720c */ /* 0x000fe40003f66270 */
[--C-:B------:R-:W-:Y:S01]  /*1de0*/  @!P1 IMAD.IADD R13, R13, 0x1, -R10.reuse ;  /* 0x000000010d0d9824 */ /* 0x100fe200078e0a0a */
[C---:B------:R-:W-:Y:S01]  /*1df0*/  ISETP.GT.U32.AND P6, PT, R10.reuse, R15, PT ;  /* 0x0000000f0a00720c */ /* 0x040fe20003fc4070 */
[----:B------:R-:W-:Y:S01]  /*1e00*/  @!P4 IMAD.IADD R19, R19, 0x1, -R10 ;  /* 0x000000011313c824 */ /* 0x000fe200078e0a0a */
[----:B------:R-:W-:Y:S02]  /*1e10*/  ISETP.GE.AND P1, PT, R5, RZ, PT ;  /* 0x000000ff0500720c */ /* 0x000fe40003f26270 */
[----:B------:R-:W-:-:S02]  /*1e20*/  ISETP.GT.U32.AND P4, PT, R10, R13, PT ;  /* 0x0000000d0a00720c */ /* 0x000fc40003f84070 */
[C---:B------:R-:W-:Y:S02]  /*1e30*/  ISETP.GT.U32.AND P2, PT, R10.reuse, R19, PT ;  /* 0x000000130a00720c */ /* 0x040fe40003f44070 */
[----:B------:R-:W-:Y:S02]  /*1e40*/  ISETP.GT.U32.AND P5, PT, R10, R17, PT ;  /* 0x000000110a00720c */ /* 0x000fe40003fa4070 */
[----:B------:R-:W-:-:S03]  /*1e50*/  LOP3.LUT R8, RZ, R3, RZ, 0x33, !PT ;  /* 0x00000003ff087212 */ /* 0x000fc600078e33ff */
[-C--:B------:R-:W-:Y:S02]  /*1e60*/  @!P6 IADD3 R15, PT, PT, R15, -R10.reuse, RZ ;  /* 0x8000000a0f0fe210 */ /* 0x080fe40007ffe0ff */
[----:B------:R-:W-:Y:S02]  /*1e70*/  ISETP.GE.AND P6, PT, R11, RZ, PT ;  /* 0x000000ff0b00720c */ /* 0x000fe40003fc6270 */
[--C-:B------:R-:W-:Y:S01]  /*1e80*/  @!P4 IMAD.IADD R13, R13, 0x1, -R10.reuse ;  /* 0x000000010d0dc824 */ /* 0x100fe200078e0a0a */
[----:B------:R-:W-:Y:S01]  /*1e90*/  ISETP.GE.AND P4, PT, R12, RZ, PT ;  /* 0x000000ff0c00720c */ /* 0x000fe20003f86270 */
[----:B------:R-:W-:Y:S01]  /*1ea0*/  @!P3 IMAD.MOV R15, RZ, RZ, -R15 ;  /* 0x000000ffff0fb224 */ /* 0x000fe200078e0a0f */
[----:B------:R-:W-:Y:S01]  /*1eb0*/  @!P2 IADD3 R19, PT, PT, R19, -R10, RZ ;  /* 0x8000000a1313a210 */ /* 0x000fe20007ffe0ff */
[----:B------:R-:W-:Y:S01]  /*1ec0*/  @!P1 IMAD.MOV R13, RZ, RZ, -R13 ;  /* 0x000000ffff0d9224 */ /* 0x000fe200078e0a0d */
[----:B------:R-:W-:Y:S01]  /*1ed0*/  ISETP.NE.AND P2, PT, R3, RZ, PT ;  /* 0x000000ff0300720c */ /* 0x000fe20003f45270 */
[----:B------:R-:W-:-:S03]  /*1ee0*/  @!P5 IMAD.IADD R17, R17, 0x1, -R10 ;  /* 0x000000011111d824 */ /* 0x000fc600078e0a0a */
[C---:B------:R-:W-:Y:S02]  /*1ef0*/  SEL R11, R8.reuse, R13, !P2 ;  /* 0x0000000d080b7207 */ /* 0x040fe40005000000 */
[----:B------:R-:W-:Y:S02]  /*1f00*/  @!P6 IADD3 R17, PT, PT, -R17, RZ, RZ ;  /* 0x000000ff1111e210 */ /* 0x000fe40007ffe1ff */
[C---:B------:R-:W-:Y:S01]  /*1f10*/  SEL R13, R8.reuse, R15, !P2 ;  /* 0x0000000f080d7207 */ /* 0x040fe20005000000 */
[----:B------:R-:W-:Y:S01]  /*1f20*/  @!P4 IMAD.MOV R19, RZ, RZ, -R19 ;  /* 0x000000ffff13c224 */ /* 0x000fe200078e0a13 */
[----:B------:R-:W-:Y:S01]  /*1f30*/  SEL R15, R8, R17, !P2 ;  /* 0x00000011080f7207 */ /* 0x000fe20005000000 */
[----:B0-----:R-:W-:-:S03]  /*1f40*/  IMAD.WIDE R10, R11, 0x4, R6 ;  /* 0x000000040b0a7825 */ /* 0x001fc600078e0206 */
[----:B------:R-:W-:Y:S01]  /*1f50*/  SEL R19, R8, R19, !P2 ;  /* 0x0000001308137207 */ /* 0x000fe20005000000 */
[--C-:B------:R-:W-:Y:S02]  /*1f60*/  IMAD.WIDE R12, R13, 0x4, R6.reuse ;  /* 0x000000040d0c7825 */ /* 0x100fe400078e0206 */
[----:B------:R-:W2:Y:S02]  /*1f70*/  LDG.E R10, desc[UR4][R10.64] ;  /* 0x000000040a0a7981 */ /* 0x000ea4000c1e1900 */
[--C-:B------:R-:W-:Y:S02]  /*1f80*/  IMAD.WIDE R14, R15, 0x4, R6.reuse ;  /* 0x000000040f0e7825 */ /* 0x100fe400078e0206 */
[----:B------:R-:W3:Y:S02]  /*1f90*/  LDG.E R12, desc[UR4][R12.64] ;  /* 0x000000040c0c7981 */ /* 0x000ee4000c1e1900 */
[----:B------:R-:W-:Y:S02]  /*1fa0*/  IMAD.WIDE R6, R19, 0x4, R6 ;  /* 0x0000000413067825 */ /* 0x000fe400078e0206 */
[----:B------:R-:W3:Y:S04]  /*1fb0*/  LDG.E R14, desc[UR4][R14.64] ;  /* 0x000000040e0e7981 */ /* 0x000ee8000c1e1900 */
[----:B------:R-:W4:Y:S01]  /*1fc0*/  LDG.E R6, desc[UR4][R6.64] ;  /* 0x0000000406067981 */ /* 0x000f22000c1e1900 */
[----:B------:R-:W-:Y:S01]  /*1fd0*/  IADD3 R4, PT, PT, R4, 0x4, RZ ;  /* 0x0000000404047810 */ /* 0x000fe20007ffe0ff */
[----:B--2---:R-:W-:-:S05]  /*1fe0*/  IMAD.IADD R9, R9, 0x1, R10 ;  /* 0x0000000109097824 */ /* 0x004fca00078e020a */
[----:B---3--:R-:W-:-:S05]  /*1ff0*/  IADD3 R9, PT, PT, R14, R12, R9 ;  /* 0x0000000c0e097210 */ /* 0x008fca0007ffe009 */
[----:B----4-:R-:W-:-:S07]  /*2000*/  IMAD.IADD R9, R9, 0x1, R6 ;  /* 0x0000000109097824 */ /* 0x010fce00078e0206 */
.L_x_8:
[----:B------:R-:W-:Y:S05]  /*2010*/  BSYNC.RECONVERGENT B1 ;  /* 0x0000000000017941 */ /* 0x000fea0003800200 */
.L_x_7:
[----:B------:R-:W-:Y:S05]  /*2020*/  @!P0 BRA `(.L_x_1) ;  /* 0x00000000008c8947 */ /* 0x000fea0003800000 */
[----:B------:R-:W0:Y:S01]  /*2030*/  LDC R13, c[0x0][0x390] ;  /* 0x0000e400ff0d7b82 */ /* 0x000e220000000800 */
[----:B------:R-:W-:-:S07]  /*2040*/  IMAD.MOV R2, RZ, RZ, -R2 ;  /* 0x000000ffff027224 */ /* 0x000fce00078e0a02 */
[----:B------:R-:W1:Y:S08]  /*2050*/  LDC R5, c[0x0][0x390] ;  /* 0x0000e400ff057b82 */ /* 0x000e700000000800 */
[----:B------:R-:W2:Y:S01]  /*2060*/  LDC.64 R6, c[0x0][0x388] ;  /* 0x0000e200ff067b82 */ /* 0x000ea20000000a00 */
[----:B0-----:R-:W-:Y:S02]  /*2070*/  IABS R3, R13 ;  /* 0x0000000d00037213 */ /* 0x001fe40000000000 */
[----:B------:R-:W-:-:S02]  /*2080*/  ISETP.NE.AND P2, PT, R13, RZ, PT ;  /* 0x000000ff0d00720c */ /* 0x000fc40003f45270 */
[----:B------:R-:W0:Y:S01]  /*2090*/  I2F.RP R8, R3 ;  /* 0x0000000300087306 */ /* 0x000e220000209400 */
[-C--:B------:R-:W-:Y:S02]  /*20a0*/  IADD3 R4, PT, PT, R4, R13.reuse, RZ ;  /* 0x0000000d04047210 */ /* 0x080fe40007ffe0ff */
[----:B------:R-:W-:-:S05]  /*20b0*/  LOP3.LUT R13, RZ, R13, RZ, 0x33, !PT ;  /* 0x0000000dff0d7212 */ /* 0x000fca00078e33ff */
[----:B0-----:R-:W0:Y:S02]  /*20c0*/  MUFU.RCP R8, R8 ;  /* 0x0000000800087308 */ /* 0x001e240000001000 */
[----:B0-----:R-:W-:-:S06]  /*20d0*/  VIADD R10, R8, 0xffffffe ;  /* 0x0ffffffe080a7836 */ /* 0x001fcc0000000000 */
[----:B------:R0:W3:Y:S02]  /*20e0*/  F2I.FTZ.U32.TRUNC.NTZ R11, R10 ;  /* 0x0000000a000b7305 */ /* 0x0000e4000021f000 */
[----:B0-----:R-:W-:Y:S01]  /*20f0*/  IMAD.MOV.U32 R10, RZ, RZ, RZ ;  /* 0x000000ffff0a7224 */ /* 0x001fe200078e00ff */
[----:B---3--:R-:W-:-:S05]  /*2100*/  IADD3 R12, PT, PT, RZ, -R11, RZ ;  /* 0x8000000bff0c7210 */ /* 0x008fca0007ffe0ff */
[----:B------:R-:W-:-:S04]  /*2110*/  IMAD R15, R12, R3, RZ ;  /* 0x000000030c0f7224 */ /* 0x000fc800078e02ff */
[----:B-12---:R-:W-:-:S07]  /*2120*/  IMAD.HI.U32 R15, R11, R15, R10 ;  /* 0x0000000f0b0f7227 */ /* 0x006fce00078e000a */
.L_x_9:
[----:B------:R-:W-:Y:S02]  /*2130*/  IABS R10, R4 ;  /* 0x00000004000a7213 */ /* 0x000fe40000000000 */
[----:B------:R-:W-:Y:S02]  /*2140*/  IABS R17, R5 ;  /* 0x0000000500117213 */ /* 0x000fe40000000000 */
[----:B------:R-:W-:Y:S01]  /*2150*/  ISETP.GE.AND P1, PT, R4, RZ, PT ;  /* 0x000000ff0400720c */ /* 0x000fe20003f26270 */
[----:B------:R-:W-:-:S04]  /*2160*/  IMAD.HI.U32 R8, R15, R10, RZ ;  /* 0x0000000a0f087227 */ /* 0x000fc800078e00ff */
[----:B------:R-:W-:-:S04]  /*2170*/  IMAD.MOV R11, RZ, RZ, -R8 ;  /* 0x000000ffff0b7224 */ /* 0x000fc800078e0a08 */
[----:B------:R-:W-:-:S05]  /*2180*/  IMAD R8, R17, R11, R10 ;  /* 0x0000000b11087224 */ /* 0x000fca00078e020a */
[----:B------:R-:W-:-:S13]  /*2190*/  ISETP.GT.U32.AND P0, PT, R3, R8, PT ;  /* 0x000000080300720c */ /* 0x000fda0003f04070 */
[----:B------:R-:W-:-:S05]  /*21a0*/  @!P0 IMAD.IADD R8, R8, 0x1, -R17 ;  /* 0x0000000108088824 */ /* 0x000fca00078e0a11 */
[----:B------:R-:W-:-:S13]  /*21b0*/  ISETP.GT.U32.AND P0, PT, R3, R8, PT ;  /* 0x000000080300720c */ /* 0x000fda0003f04070 */
[----:B------:R-:W-:-:S05]  /*21c0*/  @!P0 IADD3 R8, PT, PT, R8, -R17, RZ ;  /* 0x8000001108088210 */ /* 0x000fca0007ffe0ff */
[----:B------:R-:W-:-:S05]  /*21d0*/  @!P1 IMAD.MOV R8, RZ, RZ, -R8 ;  /* 0x000000ffff089224 */ /* 0x000fca00078e0a08 */
[----:B------:R-:W-:-:S05]  /*21e0*/  SEL R11, R13, R8, !P2 ;  /* 0x000000080d0b7207 */ /* 0x000fca0005000000 */
[----:B------:R-:W-:-:S06]  /*21f0*/  IMAD.WIDE R10, R11, 0x4, R6 ;  /* 0x000000040b0a7825 */ /* 0x000fcc00078e0206 */
[----:B------:R-:W2:Y:S01]  /*2200*/  LDG.E R10, desc[UR4][R10.64] ;  /* 0x000000040a0a7981 */ /* 0x000ea2000c1e1900 */
[----:B------:R-:W-:Y:S01]  /*2210*/  VIADD R2, R2, 0x1 ;  /* 0x0000000102027836 */ /* 0x000fe20000000000 */
[----:B------:R-:W-:-:S04]  /*2220*/  IADD3 R4, PT, PT, R4, 0x1, RZ ;  /* 0x0000000104047810 */ /* 0x000fc80007ffe0ff */
[----:B------:R-:W-:Y:S01]  /*2230*/  ISETP.NE.AND P0, PT, R2, RZ, PT ;  /* 0x000000ff0200720c */ /* 0x000fe20003f05270 */
[----:B--2---:R-:W-:-:S12]  /*2240*/  IMAD.IADD R9, R10, 0x1, R9 ;  /* 0x000000010a097824 */ /* 0x004fd800078e0209 */
[----:B------:R-:W-:Y:S05]  /*2250*/  @P0 BRA `(.L_x_9) ;  /* 0xfffffffc00b40947 */ /* 0x000fea000383ffff */
.L_x_1:
[----:B0-----:R-:W-:Y:S05]  /*2260*/  BSYNC.RECONVERGENT B0 ;  /* 0x0000000000007941 */ /* 0x001fea0003800200 */
.L_x_0:
[----:B------:R-:W0:Y:S02]  /*2270*/  LDC.64 R2, c[0x0][0x388] ;  /* 0x0000e200ff027b82 */ /* 0x000e240000000a00 */
[----:B0-----:R-:W-:-:S06]  /*2280*/  IMAD.WIDE R2, R0, 0x4, R2 ;  /* 0x0000000400027825 */ /* 0x001fcc00078e0202 */
[----:B------:R-:W-:Y:S06]  /*2290*/  BAR.SYNC.DEFER_BLOCKING 0x0 ;  /* 0x0000000000007b1d */ /* 0x000fec0000010000 */
[----:B------:R-:W2:Y:S01]  /*22a0*/  LDG.E R4, desc[UR4][R2.64] ;  /* 0x0000000402047981 */ /* 0x000ea2000c1e1900 */
[----:B------:R-:W-:Y:S01]  /*22b0*/  BSSY.RECONVERGENT B0, `(.L_x_10) ;  /* 0x000000c000007945 */ /* 0x000fe20003800200 */
[----:B--2---:R-:W-:-:S13]  /*22c0*/  ISETP.GE.AND P0, PT, R4, 0x1, PT ;  /* 0x000000010400780c */ /* 0x004fda0003f06270 */
[----:B------:R-:W-:Y:S05]  /*22d0*/  @!P0 BRA `(.L_x_11) ;  /* 0x0000000000248947 */ /* 0x000fea0003800000 */
[----:B------:R-:W0:Y:S01]  /*22e0*/  LDC.64 R6, c[0x0][0x380] ;  /* 0x0000e000ff067b82 */ /* 0x000e220000000a00 */
[----:B------:R-:W-:-:S07]  /*22f0*/  IMAD.MOV.U32 R11, RZ, RZ, R9 ;  /* 0x000000ffff0b7224 */ /* 0x000fce00078e0009 */
.L_x_12:
[----:B0-----:R-:W-:-:S05]  /*2300*/  IMAD.WIDE R4, R11, 0x4, R6 ;  /* 0x000000040b047825 */ /* 0x001fca00078e0206 */
[----:B------:R1:W-:Y:S04]  /*2310*/  STG.E desc[UR4][R4.64], R0 ;  /* 0x0000000004007986 */ /* 0x0003e8000c101904 */
[----:B------:R-:W2:Y:S01]  /*2320*/  LDG.E R8, desc[UR4][R2.64] ;  /* 0x0000000402087981 */ /* 0x000ea2000c1e1900 */
[----:B------:R-:W-:Y:S01]  /*2330*/  IADD3 R11, PT, PT, R11, 0x1, RZ ;  /* 0x000000010b0b7810 */ /* 0x000fe20007ffe0ff */
[----:B--2---:R-:W-:-:S05]  /*2340*/  IMAD.IADD R8, R8, 0x1, R9 ;  /* 0x0000000108087824 */ /* 0x004fca00078e0209 */
[----:B------:R-:W-:-:S13]  /*2350*/  ISETP.GE.AND P0, PT, R11, R8, PT ;  /* 0x000000080b00720c */ /* 0x000fda0003f06270 */
[----:B-1----:R-:W-:Y:S05]  /*2360*/  @!P0 BRA `(.L_x_12) ;  /* 0xfffffffc00e48947 */ /* 0x002fea000383ffff */
.L_x_11:
[----:B------:R-:W-:Y:S05]  /*2370*/  BSYNC.RECONVERGENT B0 ;  /* 0x0000000000007941 */ /* 0x000fea0003800200 */
.L_x_10:
[----:B------:R-:W-:Y:S06]  /*2380*/  BAR.SYNC.DEFER_BLOCKING 0x0 ;  /* 0x0000000000007b1d */ /* 0x000fec0000010000 */
[----:B------:R-:W-:Y:S05]  /*2390*/  EXIT ;  /* 0x000000000000794d */ /* 0x000fea0003800000 */
.L_x_13:
[----:B------:R-:W-:-:S00]  /*23a0*/  BRA `(.L_x_13) ;  /* 0xfffffffc00fc7947 */ /* 0x000fc0000383ffff */
[----:B------:R-:W-:-:S00]  /*23b0*/  NOP ;  /* 0x0000000000007918 */ /* 0x000fc00000000000 */
        /* <DEDUP_REMOVED lines=12> */
.L_x_16:


//--------------------- .text._Z10bucket_setPiS_i --------------------------
	.section	.text._Z10bucket_setPiS_i,"ax",@progbits
	.align	128
        .global         _Z10bucket_setPiS_i
        .type           _Z10bucket_setPiS_i,@function
        .size           _Z10bucket_setPiS_i,(.L_x_17 - _Z10bucket_setPiS_i)
        .other          _Z10bucket_setPiS_i,@"STO_CUDA_ENTRY STV_DEFAULT"
_Z10bucket_setPiS_i:
.text._Z10bucket_setPiS_i:
        /* <DEDUP_REMOVED lines=8> */
[----:B------:R-:W0:Y:S01]  /*0080*/  LDC.64 R2, c[0x0][0x380] ;  /* 0x0000e000ff027b82 */ /* 0x000e220000000a00 */
[----:B------:R-:W1:Y:S01]  /*0090*/  LDCU.64 UR4, c[0x0][0x358] ;  /* 0x00006b00ff0477ac */ /* 0x000e620008000a00 */
[----:B0-----:R-:W-:-:S06]  /*00a0*/  IMAD.WIDE R2, R5, 0x4, R2 ;  /* 0x0000000405027825 */ /* 0x001fcc00078e0202 */
[----:B------:R-:W0:Y:S01]  /*00b0*/  LDC.64 R4, c[0x0][0x388] ;  /* 0x0000e200ff047b82 */ /* 0x000e220000000a00 */
[----:B-1----:R-:W0:Y:S01]  /*00c0*/  LDG.E R3, desc[UR4][R2.64] ;  /* 0x0000000402037981 */ /* 0x002e22000c1e1900 */
[----:B------:R-:W-:Y:S02]  /*00d0*/  HFMA2 R7, -RZ, RZ, 0, 5.9604644775390625e-08 ;  /* 0x00000001ff077431 */ /* 0x000fe400000001ff */
[----:B0-----:R-:W-:-:S05]  /*00e0*/  IMAD.WIDE R4, R3, 0x4, R4 ;  /* 0x0000000403047825 */ /* 0x001fca00078e0204 */
[----:B------:R-:W-:Y:S01]  /*00f0*/  REDG.E.ADD.STRONG.GPU desc[UR4][R4.64], R7 ;  /* 0x000000070400798e */ /* 0x000fe2000c12e104 */
[----:B------:R-:W-:Y:S06]  /*0100*/  BAR.SYNC.DEFER_BLOCKING 0x0 ;  /* 0x0000000000007b1d */ /* 0x000fec0000010000 */
[----:B------:R-:W-:Y:S05]  /*0110*/  EXIT ;  /* 0x000000000000794d */ /* 0x000fea0003800000 */
.L_x_14:
        /* <DEDUP_REMOVED lines=14> */
.L_x_17:


//--------------------- .text._Z15bucket_set_zeroPii --------------------------
	.section	.text._Z15bucket_set_zeroPii,"ax",@progbits
	.align	128
        .global         _Z15bucket_set_zeroPii
        .type           _Z15bucket_set_zeroPii,@function
        .size           _Z15bucket_set_zeroPii,(.L_x_18 - _Z15bucket_set_zeroPii)
        .other          _Z15bucket_set_zeroPii,@"STO_CUDA_ENTRY STV_DEFAULT"
_Z15bucket_set_zeroPii:
.text._Z15bucket_set_zeroPii:
[----:B------:R-:W-:Y:S01]  /*0000*/  LDC R1, c[0x0][0x37c] ;  /* 0x0000df00ff017b82 */ /* 0x000fe20000000800 */
[----:B------:R-:W0:Y:S07]  /*0010*/  S2R R5, SR_TID.X ;  /* 0x0000000000057919 */ /* 0x000e2e0000002100 */
[----:B------:R-:W0:Y:S01]  /*0020*/  S2UR UR4, SR_CTAID.X ;  /* 0x00000000000479c3 */ /* 0x000e220000002500 */
[----:B------:R-:W1:Y:S07]  /*0030*/  LDCU UR5, c[0x0][0x388] ;  /* 0x00007100ff0577ac */ /* 0x000e6e0008000800 */
[----:B------:R-:W0:Y:S02]  /*0040*/  LDC R0, c[0x0][0x360] ;  /* 0x0000d800ff007b82 */ /* 0x000e240000000800 */
[----:B0-----:R-:W-:-:S05]  /*0050*/  IMAD R5, R0, UR4, R5 ;  /* 0x0000000400057c24 */ /* 0x001fca000f8e0205 */
[----:B-1----:R-:W-:-:S13]  /*0060*/  ISETP.GT.AND P0, PT, R5, UR5, PT ;  /* 0x0000000505007c0c */ /* 0x002fda000bf04270 */
[----:B------:R-:W-:Y:S05]  /*0070*/  @P0 EXIT ;  /* 0x000000000000094d */ /* 0x000fea0003800000 */
[----:B------:R-:W0:Y:S01]  /*0080*/  LDC.64 R2, c[0x0][0x380] ;  /* 0x0000e000ff027b82 */ /* 0x000e220000000a00 */
[----:B------:R-:W1:Y:S01]  /*0090*/  LDCU.64 UR4, c[0x0][0x358] ;  /* 0x00006b00ff0477ac */ /* 0x000e620008000a00 */
[----:B0-----:R-:W-:-:S05]  /*00a0*/  IMAD.WIDE R2, R5, 0x4, R2 ;  /* 0x0000000405027825 */ /* 0x001fca00078e0202 */
[----:B-1----:R-:W-:Y:S01]  /*00b0*/  STG.E desc[UR4][R2.64], RZ ;  /* 0x000000ff02007986 */ /* 0x002fe2000c101904 */
[----:B------:R-:W-:Y:S06]  /*00c0*/  BAR.SYNC.DEFER_BLOCKING 0x0 ;  /* 0x0000000000007b1d */ /* 0x000fec0000010000 */
[----:B------:R-:W-:Y:S05]  /*00d0*/  EXIT ;  /* 0x000000000000794d */ /* 0x000fea0003800000 */
.L_x_15:
        /* <DEDUP_REMOVED lines=10> */
.L_x_18:


//--------------------- .nv.shared.reserved.0     --------------------------
	.section	.nv.shared.reserved.0,"aw",@nobits
	.weak		__nv_reservedSMEM_offset_0_alias
	.size		__nv_reservedSMEM_offset_0_alias, 0, 64
	.other		__nv_reservedSMEM_offset_0_alias,@"STO_CUDA_RESERVED_SHARED STV_DEFAULT"
__nv_reservedSMEM_offset_0_alias:
	.zero		0
	.zero		64


//--------------------- .nv.constant0._Z11bucket_sortPiS_ii --------------------------
	.section	.nv.constant0._Z11bucket_sortPiS_ii,"a",@progbits
	.sectionflags	@""
	.align	4
.nv.constant0._Z11bucket_sortPiS_ii:
	.zero		920


//--------------------- .nv.constant0._Z10bucket_setPiS_i --------------------------
	.section	.nv.constant0._Z10bucket_setPiS_i,"a",@progbits
	.sectionflags	@""
	.align	4
.nv.constant0._Z10bucket_setPiS_i:
	.zero		916


//--------------------- .nv.constant0._Z15bucket_set_zeroPii --------------------------
	.section	.nv.constant0._Z15bucket_set_zeroPii,"a",@progbits
	.sectionflags	@""
	.align	4
.nv.constant0._Z15bucket_set_zeroPii:
	.zero		908


//--------------------- SYMBOLS --------------------------

	.type		.nv.reservedSmem.offset0,@object
	.size		.nv.reservedSmem.offset0,0x4
